	.headerflags	@"EF_CUDA_TEXMODE_UNIFIED EF_CUDA_64BIT_ADDRESS EF_CUDA_SM89 EF_CUDA_VIRTUAL_SM(EF_CUDA_SM89)"
	.elftype	@"ET_EXEC"


//--------------------- .nv.info                  --------------------------
	.section	.nv.info,"",@"SHT_CUDA_INFO"
	.align	4


	//----- nvinfo : EIATTR_REGCOUNT
	.align		4
        /*0000*/ 	.byte	0x04, 0x2f
        /*0002*/ 	.short	(.L_1 - .L_0)
	.align		4
.L_0:
        /*0004*/ 	.word	index@(triton__0d1d2d3d4d5d6de7de)
        /*0008*/ 	.word	0x00000040


	//----- nvinfo : EIATTR_MAX_STACK_SIZE
	.align		4
.L_1:
        /*000c*/ 	.byte	0x04, 0x23
        /*000e*/ 	.short	(.L_3 - .L_2)
	.align		4
.L_2:
        /*0010*/ 	.word	index@(triton__0d1d2d3d4d5d6de7de)
        /*0014*/ 	.word	0x00000000


	//----- nvinfo : EIATTR_MIN_STACK_SIZE
	.align		4
.L_3:
        /*0018*/ 	.byte	0x04, 0x12
        /*001a*/ 	.short	(.L_5 - .L_4)
	.align		4
.L_4:
        /*001c*/ 	.word	index@(triton__0d1d2d3d4d5d6de7de)
        /*0020*/ 	.word	0x00000000


	//----- nvinfo : EIATTR_FRAME_SIZE
	.align		4
.L_5:
        /*0024*/ 	.byte	0x04, 0x11
        /*0026*/ 	.short	(.L_7 - .L_6)
	.align		4
.L_6:
        /*0028*/ 	.word	index@(triton__0d1d2d3d4d5d6de7de)
        /*002c*/ 	.word	0x00000000
.L_7:


//--------------------- .nv.info.triton__0d1d2d3d4d5d6de7de --------------------------
	.section	.nv.info.triton__0d1d2d3d4d5d6de7de,"",@"SHT_CUDA_INFO"
	.align	4


	//----- nvinfo : EIATTR_CUDA_API_VERSION
	.align		4
        /*0000*/ 	.byte	0x04, 0x37
        /*0002*/ 	.short	(.L_9 - .L_8)
.L_8:
        /*0004*/ 	.word	0x0000007b


	//----- nvinfo : EIATTR_PARAM_CBANK
	.align		4
.L_9:
        /*0008*/ 	.byte	0x04, 0x0a
        /*000a*/ 	.short	(.L_11 - .L_10)
	.align		4
.L_10:
        /*000c*/ 	.word	index@(.nv.constant0.triton__0d1d2d3d4d5d6de7de)
        /*0010*/ 	.short	0x0160
        /*0012*/ 	.short	0x0038


	//----- nvinfo : EIATTR_CBANK_PARAM_SIZE
	.align		4
.L_11:
        /*0014*/ 	.byte	0x03, 0x19
        /*0016*/ 	.short	0x0038


	//----- nvinfo : EIATTR_KPARAM_INFO
	.align		4
        /*0018*/ 	.byte	0x04, 0x17
        /*001a*/ 	.short	(.L_13 - .L_12)
.L_12:
        /*001c*/ 	.word	0x00000000
        /*0020*/ 	.short	0x0007
        /*0022*/ 	.short	0x0034
        /*0024*/ 	.byte	0x00, 0xf0, 0x11, 0x00


	//----- nvinfo : EIATTR_KPARAM_INFO
	.align		4
.L_13:
        /*0028*/ 	.byte	0x04, 0x17
        /*002a*/ 	.short	(.L_15 - .L_14)
.L_14:
        /*002c*/ 	.word	0x00000000
        /*0030*/ 	.short	0x0006
        /*0032*/ 	.short	0x0030
        /*0034*/ 	.byte	0x00, 0xf0, 0x11, 0x00


	//----- nvinfo : EIATTR_KPARAM_INFO
	.align		4
.L_15:
        /*0038*/ 	.byte	0x04, 0x17
        /*003a*/ 	.short	(.L_17 - .L_16)
.L_16:
        /*003c*/ 	.word	0x00000000
        /*0040*/ 	.short	0x0005
        /*0042*/ 	.short	0x0028
        /*0044*/ 	.byte	0x00, 0xf0, 0x21, 0x00


	//----- nvinfo : EIATTR_KPARAM_INFO
	.align		4
.L_17:
        /*0048*/ 	.byte	0x04, 0x17
        /*004a*/ 	.short	(.L_19 - .L_18)
.L_18:
        /*004c*/ 	.word	0x00000000
        /*0050*/ 	.short	0x0004
        /*0052*/ 	.short	0x0020
        /*0054*/ 	.byte	0x00, 0xf0, 0x21, 0x00


	//----- nvinfo : EIATTR_KPARAM_INFO
	.align		4
.L_19:
        /*0058*/ 	.byte	0x04, 0x17
        /*005a*/ 	.short	(.L_21 - .L_20)
.L_20:
        /*005c*/ 	.word	0x00000000
        /*0060*/ 	.short	0x0003
        /*0062*/ 	.short	0x0018
        /*0064*/ 	.byte	0x00, 0xf0, 0x21, 0x00


	//----- nvinfo : EIATTR_KPARAM_INFO
	.align		4
.L_21:
        /*0068*/ 	.byte	0x04, 0x17
        /*006a*/ 	.short	(.L_23 - .L_22)
.L_22:
        /*006c*/ 	.word	0x00000000
        /*0070*/ 	.short	0x0002
        /*0072*/ 	.short	0x0010
        /*0074*/ 	.byte	0x00, 0xf0, 0x21, 0x00


	//----- nvinfo : EIATTR_KPARAM_INFO
	.align		4
.L_23:
        /*0078*/ 	.byte	0x04, 0x17
        /*007a*/ 	.short	(.L_25 - .L_24)
.L_24:
        /*007c*/ 	.word	0x00000000
        /*0080*/ 	.short	0x0001
        /*0082*/ 	.short	0x0008
        /*0084*/ 	.byte	0x00, 0xf0, 0x21, 0x00


	//----- nvinfo : EIATTR_KPARAM_INFO
	.align		4
.L_25:
        /*0088*/ 	.byte	0x04, 0x17
        /*008a*/ 	.short	(.L_27 - .L_26)
.L_26:
        /*008c*/ 	.word	0x00000000
        /*0090*/ 	.short	0x0000
        /*0092*/ 	.short	0x0000
        /*0094*/ 	.byte	0x00, 0xf0, 0x21, 0x00


	//----- nvinfo : EIATTR_MAXREG_COUNT
	.align		4
.L_27:
        /*0098*/ 	.byte	0x03, 0x1b
        /*009a*/ 	.short	0x00ff


	//----- nvinfo : EIATTR_EXIT_INSTR_OFFSETS
	.align		4
        /*009c*/ 	.byte	0x04, 0x1c
        /*009e*/ 	.short	(.L_29 - .L_28)


	//   ....[0]....
.L_28:
        /*00a0*/ 	.word	0x000036b0


	//   ....[1]....
        /*00a4*/ 	.word	0x000036e0


	//----- nvinfo : EIATTR_MAX_THREADS
	.align		4
.L_29:
        /*00a8*/ 	.byte	0x04, 0x05
        /*00aa*/ 	.short	(.L_31 - .L_30)
.L_30:
        /*00ac*/ 	.word	0x00000080
        /*00b0*/ 	.word	0x00000001
        /*00b4*/ 	.word	0x00000001
.L_31:


//--------------------- .nv.rel.action            --------------------------
	.section	.nv.rel.action,"",@"SHT_CUDA_RELOCINFO"
	.align	8
	.sectionentsize	8
        /*0000*/ 	.byte	0x73, 0x00, 0x00, 0x00, 0x00, 0x00, 0x00, 0x00, 0x00, 0x00, 0x00, 0x11, 0x25, 0x00, 0x05, 0x36


//--------------------- .nv.constant0.triton__0d1d2d3d4d5d6de7de --------------------------
	.section	.nv.constant0.triton__0d1d2d3d4d5d6de7de,"a",@progbits
	.align	4
.nv.constant0.triton__0d1d2d3d4d5d6de7de:
	.zero		408


//--------------------- .text.triton__0d1d2d3d4d5d6de7de --------------------------
	.section	.text.triton__0d1d2d3d4d5d6de7de,"ax",@progbits
	.sectionflags	@"SHF_BARRIERS=1"
	.sectioninfo	@"SHI_REGISTERS=64"
	.align	128
        .global         triton__0d1d2d3d4d5d6de7de
        .type           triton__0d1d2d3d4d5d6de7de,@function
        .size           triton__0d1d2d3d4d5d6de7de,(.L_x_1 - triton__0d1d2d3d4d5d6de7de)
        .other          triton__0d1d2d3d4d5d6de7de,@"STO_CUDA_ENTRY STV_DEFAULT"
triton__0d1d2d3d4d5d6de7de:
.text.triton__0d1d2d3d4d5d6de7de:
[----:B------:R-:W-:-:S02]  /*0000*/  IMAD.MOV.U32 R1, RZ, RZ, c[0x0][0x28] ;  /* 0x00000a00ff017624 */ /* 0x000fc400078e00ff */
[----:B------:R-:W0:Y:S01]  /*0010*/  S2R R0, SR_CTAID.Y ;  /* 0x0000000000007919 */ /* 0x000e220000002600 */
[----:B------:R-:W1:Y:S01]  /*0020*/  S2UR UR5, SR_CTAID.X ;  /* 0x00000000000579c3 */ /* 0x000e620000002500 */
[----:B------:R-:W-:Y:S01]  /*0030*/  PRMT R13, RZ, 0x7610, R13 ;  /* 0x00007610ff0d7816 */ /* 0x000fe2000000000d */
[----:B------:R-:W-:Y:S01]  /*0040*/  ULDC.64 UR6, c[0x0][0x118] ;  /* 0x0000460000067ab9 */ /* 0x000fe20000000a00 */
[----:B------:R-:W2:Y:S01]  /*0050*/  S2R R41, SR_TID.X ;  /* 0x0000000000297919 */ /* 0x000ea20000002100 */
[----:B------:R-:W-:Y:S01]  /*0060*/  PRMT R14, RZ, 0x7610, R14 ;  /* 0x00007610ff0e7816 */ /* 0x000fe2000000000e */
[----:B0-----:R-:W-:Y:S01]  /*0070*/  IMAD.SHL.U32 R58, R0, 0x400, RZ ;  /* 0x00000400003a7824 */ /* 0x001fe200078e00ff */
[----:B------:R-:W-:Y:S01]  /*0080*/  SHF.R.S32.HI R23, RZ, 0x15, R0 ;  /* 0x00000015ff177819 */ /* 0x000fe20000011400 */
[----:B-1----:R-:W-:Y:S01]  /*0090*/  UIADD3 UR4, UR5, -0x80, URZ ;  /* 0xffffff8005047890 */ /* 0x002fe2000fffe03f */
[----:B--2---:R-:W-:Y:S02]  /*00a0*/  LOP3.LUT R41, R41, 0x7f, RZ, 0xc0, !PT ;  /* 0x0000007f29297812 */ /* 0x004fe400078ec0ff */
[----:B------:R-:W-:-:S02]  /*00b0*/  SGXT R23, R23, 0x1 ;  /* 0x000000011717781a */ /* 0x000fc40000000200 */
[----:B------:R-:W-:-:S04]  /*00c0*/  LOP3.LUT R2, R58, R41, RZ, 0xfc, !PT ;  /* 0x000000293a027212 */ /* 0x000fc800078efcff */
[-C--:B------:R-:W-:Y:S02]  /*00d0*/  LEA.HI R0, R23, R2.reuse, RZ, 0xa ;  /* 0x0000000217007211 */ /* 0x080fe400078f50ff */
[----:B------:R-:W-:Y:S02]  /*00e0*/  SHF.R.S32.HI R5, RZ, 0x1f, R2 ;  /* 0x0000001fff057819 */ /* 0x000fe40000011402 */
[----:B------:R-:W-:Y:S02]  /*00f0*/  SHF.R.S32.HI R38, RZ, 0xa, R0 ;  /* 0x0000000aff267819 */ /* 0x000fe40000011400 */
[----:B------:R-:W-:Y:S02]  /*0100*/  LEA.HI R5, R5, R2, RZ, 0xc ;  /* 0x0000000205057211 */ /* 0x000fe400078f60ff */
[----:B------:R-:W-:Y:S02]  /*0110*/  LEA.HI R3, R38, R38, RZ, 0x2 ;  /* 0x0000002626037211 */ /* 0x000fe400078f10ff */
[C---:B------:R-:W-:Y:S01]  /*0120*/  LOP3.LUT R7, R5.reuse, 0xfff000, RZ, 0xc0, !PT ;  /* 0x00fff00005077812 */ /* 0x040fe200078ec0ff */
[----:B------:R-:W-:Y:S01]  /*0130*/  IMAD.SHL.U32 R5, R5, 0x80, RZ ;  /* 0x0000008005057824 */ /* 0x000fe200078e00ff */
[----:B------:R-:W-:-:S03]  /*0140*/  LOP3.LUT R3, R3, 0xfffffffc, RZ, 0xc0, !PT ;  /* 0xfffffffc03037812 */ /* 0x000fc600078ec0ff */
[----:B------:R-:W-:Y:S01]  /*0150*/  IMAD.IADD R7, R2, 0x1, -R7 ;  /* 0x0000000102077824 */ /* 0x000fe200078e0a07 */
[----:B------:R-:W-:Y:S01]  /*0160*/  LOP3.LUT R4, R5, 0xfff80000, RZ, 0xc0, !PT ;  /* 0xfff8000005047812 */ /* 0x000fe200078ec0ff */
[----:B------:R-:W-:Y:S01]  /*0170*/  IMAD.IADD R38, R38, 0x1, -R3 ;  /* 0x0000000126267824 */ /* 0x000fe200078e0a03 */
[----:B------:R-:W-:Y:S01]  /*0180*/  LOP3.LUT R3, R0, 0xfffc00, RZ, 0xc0, !PT ;  /* 0x00fffc0000037812 */ /* 0x000fe200078ec0ff */
[----:B------:R-:W-:Y:S02]  /*0190*/  IMAD.U32 R5, RZ, RZ, UR5 ;  /* 0x00000005ff057e24 */ /* 0x000fe4000f8e00ff */
[----:B------:R-:W-:Y:S01]  /*01a0*/  IMAD.U32 R0, RZ, RZ, UR5 ;  /* 0x00000005ff007e24 */ /* 0x000fe2000f8e00ff */
[----:B------:R-:W-:Y:S01]  /*01b0*/  ISETP.GE.AND P6, PT, R38, 0x2, PT ;  /* 0x000000022600780c */ /* 0x000fe20003fc6270 */
[----:B------:R-:W-:Y:S01]  /*01c0*/  IMAD R6, R7, 0x100, R4 ;  /* 0x0000010007067824 */ /* 0x000fe200078e0204 */
[----:B------:R-:W-:Y:S01]  /*01d0*/  LOP3.LUT R7, R58, 0x80, R41, 0xfe, !PT ;  /* 0x000000803a077812 */ /* 0x000fe200078efe29 */
[----:B------:R-:W-:Y:S01]  /*01e0*/  IMAD.IADD R3, R2, 0x1, -R3 ;  /* 0x0000000102037824 */ /* 0x000fe200078e0a03 */
[----:B------:R-:W-:Y:S01]  /*01f0*/  ISETP.GT.AND P0, PT, R5, 0x7f, !P6 ;  /* 0x0000007f0500780c */ /* 0x000fe20007704270 */
[----:B------:R-:W-:Y:S01]  /*0200*/  IMAD.MOV.U32 R5, RZ, RZ, 0x2 ;  /* 0x00000002ff057424 */ /* 0x000fe200078e00ff */
[----:B------:R-:W-:-:S02]  /*0210*/  IADD3 R8, R6, UR4, RZ ;  /* 0x0000000406087c10 */ /* 0x000fc4000fffe0ff */
[----:B------:R-:W-:Y:S02]  /*0220*/  ISETP.LT.AND P5, PT, R0, 0x100, P0 ;  /* 0x000001000000780c */ /* 0x000fe400007a1270 */
[----:B------:R-:W-:Y:S01]  /*0230*/  LEA.HI R0, R23, R7, RZ, 0xa ;  /* 0x0000000717007211 */ /* 0x000fe200078f50ff */
[----:B------:R-:W-:Y:S01]  /*0240*/  IMAD.WIDE R8, R8, R5, c[0x0][0x160] ;  /* 0x0000580008087625 */ /* 0x000fe200078e0205 */
[----:B------:R-:W-:Y:S02]  /*0250*/  LEA R40, R3, UR5, 0x8 ;  /* 0x0000000503287c11 */ /* 0x000fe4000f8e40ff */
[----:B------:R-:W-:Y:S02]  /*0260*/  SHF.R.S32.HI R35, RZ, 0xa, R0 ;  /* 0x0000000aff237819 */ /* 0x000fe40000011400 */
[----:B------:R-:W-:Y:S02]  /*0270*/  IADD3 R10, R40, -0x80, RZ ;  /* 0xffffff80280a7810 */ /* 0x000fe40007ffe0ff */
[----:B------:R-:W-:-:S03]  /*0280*/  LEA.HI R3, R35, R35, RZ, 0x2 ;  /* 0x0000002323037211 */ /* 0x000fc600078f10ff */
[-C--:B------:R-:W-:Y:S01]  /*0290*/  IMAD.WIDE R10, R10, R5.reuse, c[0x0][0x170] ;  /* 0x00005c000a0a7625 */ /* 0x080fe200078e0205 */
[----:B------:R0:W2:Y:S01]  /*02a0*/  @P5 LDG.E.EL.U16 R13, [R8.64] ;  /* 0x00000006080d5981 */ /* 0x0000a2000c2e1500 */
[----:B------:R-:W-:Y:S02]  /*02b0*/  LOP3.LUT R4, R3, 0xfffffffc, RZ, 0xc0, !PT ;  /* 0xfffffffc03047812 */ /* 0x000fe400078ec0ff */
[----:B------:R-:W-:Y:S01]  /*02c0*/  IMAD.U32 R12, RZ, RZ, UR5 ;  /* 0x00000005ff0c7e24 */ /* 0x000fe2000f8e00ff */
[----:B------:R1:W3:Y:S01]  /*02d0*/  @P5 LDG.E.EL.U16 R14, [R10.64] ;  /* 0x000000060a0e5981 */ /* 0x0002e2000c2e1500 */
[----:B------:R-:W-:Y:S01]  /*02e0*/  IADD3 R6, R6, UR5, RZ ;  /* 0x0000000506067c10 */ /* 0x000fe2000fffe0ff */
[----:B------:R-:W-:Y:S01]  /*02f0*/  IMAD.IADD R35, R35, 0x1, -R4 ;  /* 0x0000000123237824 */ /* 0x000fe200078e0a04 */
[----:B------:R-:W-:Y:S01]  /*0300*/  SHF.R.S32.HI R4, RZ, 0x1f, R7 ;  /* 0x0000001fff047819 */ /* 0x000fe20000011407 */
[----:B------:R-:W-:Y:S01]  /*0310*/  IMAD.U32 R3, RZ, RZ, UR5 ;  /* 0x00000005ff037e24 */ /* 0x000fe2000f8e00ff */
[----:B------:R-:W-:Y:S01]  /*0320*/  ISETP.LT.AND P1, PT, R12, 0x100, !P6 ;  /* 0x000001000c00780c */ /* 0x000fe20007721270 */
[----:B0-----:R-:W-:Y:S01]  /*0330*/  IMAD.WIDE R8, R6, R5, c[0x0][0x160] ;  /* 0x0000580006087625 */ /* 0x001fe200078e0205 */
[----:B------:R-:W-:-:S02]  /*0340*/  LEA.HI R4, R4, R7, RZ, 0xc ;  /* 0x0000000704047211 */ /* 0x000fc400078f60ff */
[----:B------:R-:W-:Y:S01]  /*0350*/  ISETP.GE.AND P4, PT, R35, 0x2, PT ;  /* 0x000000022300780c */ /* 0x000fe20003f86270 */
[----:B-1----:R-:W-:Y:S01]  /*0360*/  IMAD.WIDE R10, R40, R5, c[0x0][0x168] ;  /* 0x00005a00280a7625 */ /* 0x002fe200078e0205 */
[----:B------:R-:W-:Y:S02]  /*0370*/  LOP3.LUT R6, R4, 0xfff000, RZ, 0xc0, !PT ;  /* 0x00fff00004067812 */ /* 0x000fe400078ec0ff */
[----:B------:R-:W-:Y:S01]  /*0380*/  LOP3.LUT R0, R0, 0xfffc00, RZ, 0xc0, !PT ;  /* 0x00fffc0000007812 */ /* 0x000fe200078ec0ff */
[----:B------:R-:W-:Y:S01]  /*0390*/  IMAD.SHL.U32 R4, R4, 0x80, RZ ;  /* 0x0000008004047824 */ /* 0x000fe200078e00ff */
[----:B------:R-:W-:Y:S02]  /*03a0*/  PRMT R26, RZ, 0x7610, R26 ;  /* 0x00007610ff1a7816 */ /* 0x000fe4000000001a */
[----:B------:R-:W-:Y:S02]  /*03b0*/  PRMT R30, RZ, 0x7610, R30 ;  /* 0x00007610ff1e7816 */ /* 0x000fe4000000001e */
[----:B------:R-:W-:Y:S01]  /*03c0*/  ISETP.GT.AND P3, PT, R3, 0x7f, !P4 ;  /* 0x0000007f0300780c */ /* 0x000fe20006764270 */
[C---:B------:R-:W-:Y:S01]  /*03d0*/  IMAD.IADD R6, R7.reuse, 0x1, -R6 ;  /* 0x0000000107067824 */ /* 0x040fe200078e0a06 */
[----:B------:R-:W-:Y:S01]  /*03e0*/  LOP3.LUT R3, R4, 0xfff80000, RZ, 0xc0, !PT ;  /* 0xfff8000004037812 */ /* 0x000fe200078ec0ff */
[----:B------:R-:W-:Y:S01]  /*03f0*/  IMAD.IADD R0, R7, 0x1, -R0 ;  /* 0x0000000107007824 */ /* 0x000fe200078e0a00 */
[----:B------:R0:W4:Y:S01]  /*0400*/  @P1 LDG.E.EL.U16 R26, [R8.64] ;  /* 0x00000006081a1981 */ /* 0x000122000c2e1500 */
[----:B------:R-:W-:-:S02]  /*0410*/  IMAD.U32 R4, RZ, RZ, UR5 ;  /* 0x00000005ff047e24 */ /* 0x000fc4000f8e00ff */
[----:B------:R-:W-:Y:S01]  /*0420*/  IMAD R6, R6, 0x100, R3 ;  /* 0x0000010006067824 */ /* 0x000fe200078e0203 */
[----:B------:R1:W5:Y:S01]  /*0430*/  @P1 LDG.E.EL.U16 R30, [R10.64] ;  /* 0x000000060a1e1981 */ /* 0x000362000c2e1500 */
[----:B------:R-:W-:Y:S02]  /*0440*/  LEA R36, R0, UR5, 0x8 ;  /* 0x0000000500247c11 */ /* 0x000fe4000f8e40ff */
[----:B------:R-:W-:Y:S02]  /*0450*/  ISETP.LT.AND P2, PT, R4, 0x100, P3 ;  /* 0x000001000400780c */ /* 0x000fe40001f41270 */
[----:B------:R-:W-:Y:S02]  /*0460*/  IADD3 R0, R36, -0x80, RZ ;  /* 0xffffff8024007810 */ /* 0x000fe40007ffe0ff */
[----:B0-----:R-:W-:Y:S02]  /*0470*/  IADD3 R8, R6, UR4, RZ ;  /* 0x0000000406087c10 */ /* 0x001fe4000fffe0ff */
[----:B------:R-:W-:Y:S01]  /*0480*/  PRMT R16, RZ, 0x7610, R16 ;  /* 0x00007610ff107816 */ /* 0x000fe20000000010 */
[----:B-1----:R-:W-:Y:S01]  /*0490*/  IMAD.WIDE R10, R0, R5, c[0x0][0x170] ;  /* 0x00005c00000a7625 */ /* 0x002fe200078e0205 */
[----:B------:R-:W-:-:S03]  /*04a0*/  PRMT R17, RZ, 0x7610, R17 ;  /* 0x00007610ff117816 */ /* 0x000fc60000000011 */
[----:B------:R-:W-:-:S03]  /*04b0*/  IMAD.WIDE R8, R8, R5, c[0x0][0x160] ;  /* 0x0000580008087625 */ /* 0x000fc600078e0205 */
[----:B------:R-:W5:Y:S04]  /*04c0*/  @P2 LDG.E.EL.U16 R17, [R10.64] ;  /* 0x000000060a112981 */ /* 0x000f68000c2e1500 */
[----:B------:R0:W5:Y:S01]  /*04d0*/  @P2 LDG.E.EL.U16 R16, [R8.64] ;  /* 0x0000000608102981 */ /* 0x000162000c2e1500 */
[----:B------:R-:W-:-:S04]  /*04e0*/  LOP3.LUT R0, R58, 0x100, R41, 0xfe, !PT ;  /* 0x000001003a007812 */ /* 0x000fc800078efe29 */
[----:B------:R-:W-:-:S04]  /*04f0*/  LEA.HI R12, R23, R0, RZ, 0xa ;  /* 0x00000000170c7211 */ /* 0x000fc800078f50ff */
[----:B------:R-:W-:-:S04]  /*0500*/  SHF.R.S32.HI R33, RZ, 0xa, R12 ;  /* 0x0000000aff217819 */ /* 0x000fc8000001140c */
[----:B------:R-:W-:Y:S02]  /*0510*/  LEA.HI R3, R33, R33, RZ, 0x2 ;  /* 0x0000002121037211 */ /* 0x000fe400078f10ff */
[----:B------:R-:W-:Y:S02]  /*0520*/  PRMT R18, RZ, 0x7610, R18 ;  /* 0x00007610ff127816 */ /* 0x000fe40000000012 */
[----:B------:R-:W-:Y:S02]  /*0530*/  PRMT R19, RZ, 0x7610, R19 ;  /* 0x00007610ff137816 */ /* 0x000fe40000000013 */
[----:B------:R-:W-:Y:S02]  /*0540*/  IADD3 R6, R6, UR5, RZ ;  /* 0x0000000506067c10 */ /* 0x000fe4000fffe0ff */
[----:B------:R-:W-:Y:S02]  /*0550*/  PRMT R39, RZ, 0x7610, R39 ;  /* 0x00007610ff277816 */ /* 0x000fe40000000027 */
[----:B------:R-:W-:-:S02]  /*0560*/  PRMT R48, RZ, 0x7610, R48 ;  /* 0x00007610ff307816 */ /* 0x000fc40000000030 */
[----:B--2---:R-:W-:Y:S02]  /*0570*/  SEL R4, R13, RZ, P5 ;  /* 0x000000ff0d047207 */ /* 0x004fe40002800000 */
[----:B------:R-:W-:Y:S02]  /*0580*/  SHF.R.S32.HI R13, RZ, 0x1f, R0 ;  /* 0x0000001fff0d7819 */ /* 0x000fe40000011400 */
[----:B---3--:R-:W-:Y:S01]  /*0590*/  SEL R15, R14, RZ, P5 ;  /* 0x000000ff0e0f7207 */ /* 0x008fe20002800000 */
[----:B------:R-:W-:Y:S01]  /*05a0*/  IMAD.U32 R14, R4, 0x10000, RZ ;  /* 0x00010000040e7824 */ /* 0x000fe200078e00ff */
[----:B------:R-:W-:Y:S02]  /*05b0*/  LOP3.LUT R4, R3, 0xfffffffc, RZ, 0xc0, !PT ;  /* 0xfffffffc03047812 */ /* 0x000fe400078ec0ff */
[----:B------:R-:W-:Y:S01]  /*05c0*/  LEA.HI R13, R13, R0, RZ, 0xc ;  /* 0x000000000d0d7211 */ /* 0x000fe200078f60ff */
[----:B0-----:R-:W-:Y:S01]  /*05d0*/  IMAD.U32 R8, R15, 0x10000, RZ ;  /* 0x000100000f087824 */ /* 0x001fe200078e00ff */
[----:B------:R-:W-:Y:S01]  /*05e0*/  LOP3.LUT R3, R14, 0x80000000, RZ, 0x3c, !PT ;  /* 0x800000000e037812 */ /* 0x000fe200078e3cff */
[----:B------:R-:W-:Y:S01]  /*05f0*/  IMAD.IADD R33, R33, 0x1, -R4 ;  /* 0x0000000121217824 */ /* 0x000fe200078e0a04 */
[C---:B------:R-:W-:Y:S01]  /*0600*/  LOP3.LUT R9, R13.reuse, 0xfff000, RZ, 0xc0, !PT ;  /* 0x00fff0000d097812 */ /* 0x040fe200078ec0ff */
[----:B------:R-:W-:-:S02]  /*0610*/  IMAD.SHL.U32 R13, R13, 0x80, RZ ;  /* 0x000000800d0d7824 */ /* 0x000fc400078e00ff */
[----:B------:R-:W-:Y:S01]  /*0620*/  FFMA R3, R3, R8, RZ ;  /* 0x0000000803037223 */ /* 0x000fe200000000ff */
[----:B------:R-:W-:Y:S01]  /*0630*/  IMAD.U32 R8, RZ, RZ, UR5 ;  /* 0x00000005ff087e24 */ /* 0x000fe2000f8e00ff */
[----:B------:R-:W-:Y:S01]  /*0640*/  ISETP.GE.AND P5, PT, R33, 0x2, PT ;  /* 0x000000022100780c */ /* 0x000fe20003fa6270 */
[----:B------:R-:W-:Y:S01]  /*0650*/  IMAD.IADD R4, R0, 0x1, -R9 ;  /* 0x0000000100047824 */ /* 0x000fe200078e0a09 */
[----:B------:R-:W-:Y:S02]  /*0660*/  LOP3.LUT R13, R13, 0xfff80000, RZ, 0xc0, !PT ;  /* 0xfff800000d0d7812 */ /* 0x000fe400078ec0ff */
[----:B------:R-:W-:Y:S02]  /*0670*/  FSEL R61, R3, RZ, P0 ;  /* 0x000000ff033d7208 */ /* 0x000fe40000000000 */
[----:B------:R-:W-:Y:S02]  /*0680*/  LOP3.LUT R3, R12, 0xfffc00, RZ, 0xc0, !PT ;  /* 0x00fffc000c037812 */ /* 0x000fe400078ec0ff */
[----:B------:R-:W-:Y:S01]  /*0690*/  ISETP.GT.AND P0, PT, R8, 0x7f, !P5 ;  /* 0x0000007f0800780c */ /* 0x000fe20006f04270 */
[----:B------:R-:W-:Y:S01]  /*06a0*/  IMAD R4, R4, 0x100, R13 ;  /* 0x0000010004047824 */ /* 0x000fe200078e020d */
[----:B----4-:R-:W-:Y:S01]  /*06b0*/  SEL R26, R26, RZ, P1 ;  /* 0x000000ff1a1a7207 */ /* 0x010fe20000800000 */
[----:B------:R-:W-:Y:S01]  /*06c0*/  IMAD.IADD R3, R0, 0x1, -R3 ;  /* 0x0000000100037824 */ /* 0x000fe200078e0a03 */
[----:B-----5:R-:W-:-:S02]  /*06d0*/  SEL R30, R30, RZ, P1 ;  /* 0x000000ff1e1e7207 */ /* 0x020fc40000800000 */
[----:B------:R-:W-:Y:S02]  /*06e0*/  ISETP.LT.AND P1, PT, R8, 0x100, P0 ;  /* 0x000001000800780c */ /* 0x000fe40000721270 */
[----:B------:R-:W-:Y:S02]  /*06f0*/  IADD3 R8, R4, UR4, RZ ;  /* 0x0000000404087c10 */ /* 0x000fe4000fffe0ff */
[----:B------:R-:W-:-:S03]  /*0700*/  LEA R34, R3, UR5, 0x8 ;  /* 0x0000000503227c11 */ /* 0x000fc6000f8e40ff */
[----:B------:R-:W-:Y:S01]  /*0710*/  IMAD.WIDE R8, R8, R5, c[0x0][0x160] ;  /* 0x0000580008087625 */ /* 0x000fe200078e0205 */
[----:B------:R-:W-:-:S03]  /*0720*/  IADD3 R14, R34, -0x80, RZ ;  /* 0xffffff80220e7810 */ /* 0x000fc60007ffe0ff */
[----:B------:R-:W-:Y:S02]  /*0730*/  IMAD.U32 R3, RZ, RZ, UR5 ;  /* 0x00000005ff037e24 */ /* 0x000fe4000f8e00ff */
[----:B------:R0:W2:Y:S01]  /*0740*/  @P1 LDG.E.EL.U16 R18, [R8.64] ;  /* 0x0000000608121981 */ /* 0x0000a2000c2e1500 */
[-C--:B------:R-:W-:Y:S01]  /*0750*/  IMAD.WIDE R14, R14, R5.reuse, c[0x0][0x170] ;  /* 0x00005c000e0e7625 */ /* 0x080fe200078e0205 */
[----:B------:R-:W-:Y:S02]  /*0760*/  SEL R20, R17, RZ, P2 ;  /* 0x000000ff11147207 */ /* 0x000fe40001000000 */
[----:B------:R-:W-:Y:S02]  /*0770*/  SEL R16, R16, RZ, P2 ;  /* 0x000000ff10107207 */ /* 0x000fe40001000000 */
[----:B------:R1:W3:Y:S01]  /*0780*/  @P1 LDG.E.EL.U16 R19, [R14.64] ;  /* 0x000000060e131981 */ /* 0x0002e2000c2e1500 */
[----:B------:R-:W-:Y:S01]  /*0790*/  ISETP.LT.AND P2, PT, R3, 0x100, !P4 ;  /* 0x000001000300780c */ /* 0x000fe20006741270 */
[----:B------:R-:W-:-:S04]  /*07a0*/  IMAD.WIDE R12, R36, R5, c[0x0][0x168] ;  /* 0x00005a00240c7625 */ /* 0x000fc800078e0205 */
[----:B0-----:R-:W-:-:S08]  /*07b0*/  IMAD.WIDE R8, R6, R5, c[0x0][0x160] ;  /* 0x0000580006087625 */ /* 0x001fd000078e0205 */
[----:B------:R0:W4:Y:S04]  /*07c0*/  @P2 LDG.E.EL.U16 R39, [R8.64] ;  /* 0x0000000608272981 */ /* 0x000128000c2e1500 */
[----:B------:R5:W4:Y:S01]  /*07d0*/  @P2 LDG.E.EL.U16 R48, [R12.64] ;  /* 0x000000060c302981 */ /* 0x000b22000c2e1500 */
[----:B------:R-:W-:-:S04]  /*07e0*/  LOP3.LUT R10, R58, 0x180, R41, 0xfe, !PT ;  /* 0x000001803a0a7812 */ /* 0x000fc800078efe29 */
[----:B------:R-:W-:-:S04]  /*07f0*/  LEA.HI R11, R23, R10, RZ, 0xa ;  /* 0x0000000a170b7211 */ /* 0x000fc800078f50ff */
[----:B------:R-:W-:-:S04]  /*0800*/  SHF.R.S32.HI R28, RZ, 0xa, R11 ;  /* 0x0000000aff1c7819 */ /* 0x000fc8000001140b */
[----:B------:R-:W-:-:S04]  /*0810*/  LEA.HI R3, R28, R28, RZ, 0x2 ;  /* 0x0000001c1c037211 */ /* 0x000fc800078f10ff */
[----:B------:R-:W-:-:S05]  /*0820*/  LOP3.LUT R3, R3, 0xfffffffc, RZ, 0xc0, !PT ;  /* 0xfffffffc03037812 */ /* 0x000fca00078ec0ff */
[----:B------:R-:W-:Y:S02]  /*0830*/  IMAD.IADD R28, R28, 0x1, -R3 ;  /* 0x000000011c1c7824 */ /* 0x000fe400078e0a03 */
[----:B------:R-:W-:Y:S01]  /*0840*/  IMAD.U32 R3, R16, 0x10000, RZ ;  /* 0x0001000010037824 */ /* 0x000fe200078e00ff */
[----:B-1----:R-:W-:Y:S01]  /*0850*/  SHF.R.S32.HI R15, RZ, 0x1f, R10 ;  /* 0x0000001fff0f7819 */ /* 0x002fe2000001140a */
[----:B-----5:R-:W-:-:S03]  /*0860*/  IMAD.U32 R12, R20, 0x10000, RZ ;  /* 0x00010000140c7824 */ /* 0x020fc600078e00ff */
[----:B------:R-:W-:Y:S02]  /*0870*/  LOP3.LUT R3, R3, 0x80000000, RZ, 0x3c, !PT ;  /* 0x8000000003037812 */ /* 0x000fe400078e3cff */
[----:B------:R-:W-:Y:S01]  /*0880*/  LEA.HI R15, R15, R10, RZ, 0xc ;  /* 0x0000000a0f0f7211 */ /* 0x000fe200078f60ff */
[----:B0-----:R-:W-:Y:S02]  /*0890*/  IMAD.U32 R9, RZ, RZ, UR5 ;  /* 0x00000005ff097e24 */ /* 0x001fe4000f8e00ff */
[----:B------:R-:W-:Y:S01]  /*08a0*/  FFMA R50, R3, R12, RZ ;  /* 0x0000000c03327223 */ /* 0x000fe200000000ff */
[C---:B------:R-:W-:Y:S01]  /*08b0*/  LOP3.LUT R17, R15.reuse, 0xfff000, RZ, 0xc0, !PT ;  /* 0x00fff0000f117812 */ /* 0x040fe200078ec0ff */
[----:B------:R-:W-:Y:S01]  /*08c0*/  IMAD.SHL.U32 R15, R15, 0x80, RZ ;  /* 0x000000800f0f7824 */ /* 0x000fe200078e00ff */
[----:B------:R-:W-:Y:S02]  /*08d0*/  LOP3.LUT R11, R11, 0xfffc00, RZ, 0xc0, !PT ;  /* 0x00fffc000b0b7812 */ /* 0x000fe400078ec0ff */
[----:B------:R-:W-:-:S02]  /*08e0*/  FSEL R50, R50, RZ, P3 ;  /* 0x000000ff32327208 */ /* 0x000fc40001800000 */
[----:B------:R-:W-:Y:S01]  /*08f0*/  ISETP.GE.AND P3, PT, R28, 0x2, PT ;  /* 0x000000021c00780c */ /* 0x000fe20003f66270 */
[C---:B------:R-:W-:Y:S01]  /*0900*/  IMAD.IADD R6, R10.reuse, 0x1, -R17 ;  /* 0x000000010a067824 */ /* 0x040fe200078e0a11 */
[----:B------:R-:W-:Y:S01]  /*0910*/  LOP3.LUT R15, R15, 0xfff80000, RZ, 0xc0, !PT ;  /* 0xfff800000f0f7812 */ /* 0x000fe200078ec0ff */
[----:B------:R-:W-:Y:S01]  /*0920*/  IMAD.IADD R11, R10, 0x1, -R11 ;  /* 0x000000010a0b7824 */ /* 0x000fe200078e0a0b */
[----:B------:R-:W-:Y:S01]  /*0930*/  IADD3 R14, R4, UR5, RZ ;  /* 0x00000005040e7c10 */ /* 0x000fe2000fffe0ff */
[-C--:B------:R-:W-:Y:S01]  /*0940*/  IMAD.WIDE R16, R34, R5.reuse, c[0x0][0x168] ;  /* 0x00005a0022107625 */ /* 0x080fe200078e0205 */
[----:B------:R-:W-:Y:S02]  /*0950*/  PRMT R57, RZ, 0x7610, R57 ;  /* 0x00007610ff397816 */ /* 0x000fe40000000039 */
[----:B------:R-:W-:Y:S01]  /*0960*/  PRMT R45, RZ, 0x7610, R45 ;  /* 0x00007610ff2d7816 */ /* 0x000fe2000000002d */
[----:B------:R-:W-:Y:S02]  /*0970*/  IMAD R6, R6, 0x100, R15 ;  /* 0x0000010006067824 */ /* 0x000fe400078e020f */
[----:B------:R-:W-:Y:S01]  /*0980*/  IMAD.WIDE R14, R14, R5, c[0x0][0x160] ;  /* 0x000058000e0e7625 */ /* 0x000fe200078e0205 */
[----:B------:R-:W-:-:S02]  /*0990*/  PRMT R21, RZ, 0x7610, R21 ;  /* 0x00007610ff157816 */ /* 0x000fc40000000015 */
[----:B------:R-:W-:Y:S02]  /*09a0*/  PRMT R22, RZ, 0x7610, R22 ;  /* 0x00007610ff167816 */ /* 0x000fe40000000016 */
[----:B--2---:R-:W-:-:S05]  /*09b0*/  SEL R8, R18, RZ, P1 ;  /* 0x000000ff12087207 */ /* 0x004fca0000800000 */
[----:B------:R-:W-:Y:S01]  /*09c0*/  IMAD.U32 R8, R8, 0x10000, RZ ;  /* 0x0001000008087824 */ /* 0x000fe200078e00ff */
[----:B---3--:R-:W-:-:S04]  /*09d0*/  SEL R19, R19, RZ, P1 ;  /* 0x000000ff13137207 */ /* 0x008fc80000800000 */
[----:B------:R-:W-:Y:S01]  /*09e0*/  LOP3.LUT R3, R8, 0x80000000, RZ, 0x3c, !PT ;  /* 0x8000000008037812 */ /* 0x000fe200078e3cff */
[----:B------:R-:W-:Y:S02]  /*09f0*/  IMAD.U32 R8, RZ, RZ, UR5 ;  /* 0x00000005ff087e24 */ /* 0x000fe4000f8e00ff */
[----:B------:R-:W-:Y:S01]  /*0a00*/  IMAD.U32 R12, R19, 0x10000, RZ ;  /* 0x00010000130c7824 */ /* 0x000fe200078e00ff */
[----:B------:R-:W-:-:S03]  /*0a10*/  ISETP.LT.AND P1, PT, R9, 0x100, !P5 ;  /* 0x000001000900780c */ /* 0x000fc60006f21270 */
[----:B------:R-:W-:Y:S01]  /*0a20*/  FFMA R3, R3, R12, RZ ;  /* 0x0000000c03037223 */ /* 0x000fe200000000ff */
[----:B----4-:R-:W-:Y:S02]  /*0a30*/  SEL R39, R39, RZ, P2 ;  /* 0x000000ff27277207 */ /* 0x010fe40001000000 */
[----:B------:R-:W-:Y:S02]  /*0a40*/  SEL R48, R48, RZ, P2 ;  /* 0x000000ff30307207 */ /* 0x000fe40001000000 */
[----:B------:R-:W-:-:S05]  /*0a50*/  ISETP.GT.AND P2, PT, R8, 0x7f, !P3 ;  /* 0x0000007f0800780c */ /* 0x000fca0005f44270 */
[----:B------:R0:W2:Y:S01]  /*0a60*/  @P1 LDG.E.EL.U16 R57, [R14.64] ;  /* 0x000000060e391981 */ /* 0x0000a2000c2e1500 */
[----:B------:R-:W-:Y:S02]  /*0a70*/  FSEL R51, R3, RZ, P0 ;  /* 0x000000ff03337208 */ /* 0x000fe40000000000 */
[----:B------:R-:W-:Y:S01]  /*0a80*/  LEA R12, R11, UR5, 0x8 ;  /* 0x000000050b0c7c11 */ /* 0x000fe2000f8e40ff */
[----:B------:R-:W3:Y:S01]  /*0a90*/  @P1 LDG.E.EL.U16 R45, [R16.64] ;  /* 0x00000006102d1981 */ /* 0x000ee2000c2e1500 */
[----:B------:R-:W-:Y:S02]  /*0aa0*/  ISETP.LT.AND P0, PT, R8, 0x100, P2 ;  /* 0x000001000800780c */ /* 0x000fe40001701270 */
[----:B------:R-:W-:Y:S02]  /*0ab0*/  IADD3 R8, R6, UR4, RZ ;  /* 0x0000000406087c10 */ /* 0x000fe4000fffe0ff */
[----:B------:R-:W-:-:S03]  /*0ac0*/  IADD3 R18, R12, -0x80, RZ ;  /* 0xffffff800c127810 */ /* 0x000fc60007ffe0ff */
[----:B------:R-:W-:-:S04]  /*0ad0*/  IMAD.WIDE R8, R8, R5, c[0x0][0x160] ;  /* 0x0000580008087625 */ /* 0x000fc800078e0205 */
[----:B------:R-:W-:Y:S02]  /*0ae0*/  IMAD.WIDE R18, R18, R5, c[0x0][0x170] ;  /* 0x00005c0012127625 */ /* 0x000fe400078e0205 */
[----:B------:R1:W4:Y:S04]  /*0af0*/  @P0 LDG.E.EL.U16 R21, [R8.64] ;  /* 0x0000000608150981 */ /* 0x000328000c2e1500 */
[----:B------:R-:W5:Y:S01]  /*0b00*/  @P0 LDG.E.EL.U16 R22, [R18.64] ;  /* 0x0000000612160981 */ /* 0x000f62000c2e1500 */
[----:B------:R-:W-:-:S04]  /*0b10*/  LOP3.LUT R4, R58, 0x200, R41, 0xfe, !PT ;  /* 0x000002003a047812 */ /* 0x000fc800078efe29 */
[-C--:B------:R-:W-:Y:S02]  /*0b20*/  LEA.HI R3, R23, R4.reuse, RZ, 0xa ;  /* 0x0000000417037211 */ /* 0x080fe400078f50ff */
[----:B------:R-:W-:Y:S02]  /*0b30*/  SHF.R.S32.HI R13, RZ, 0x1f, R4 ;  /* 0x0000001fff0d7819 */ /* 0x000fe40000011404 */
[----:B------:R-:W-:Y:S02]  /*0b40*/  SHF.R.S32.HI R31, RZ, 0xa, R3 ;  /* 0x0000000aff1f7819 */ /* 0x000fe40000011403 */
[----:B------:R-:W-:Y:S02]  /*0b50*/  LEA.HI R13, R13, R4, RZ, 0xc ;  /* 0x000000040d0d7211 */ /* 0x000fe400078f60ff */
[----:B------:R-:W-:-:S04]  /*0b60*/  LEA.HI R11, R31, R31, RZ, 0x2 ;  /* 0x0000001f1f0b7211 */ /* 0x000fc800078f10ff */
[----:B0-----:R-:W-:Y:S02]  /*0b70*/  LOP3.LUT R14, R11, 0xfffffffc, RZ, 0xc0, !PT ;  /* 0xfffffffc0b0e7812 */ /* 0x001fe400078ec0ff */
[C---:B------:R-:W-:Y:S01]  /*0b80*/  LOP3.LUT R11, R13.reuse, 0xfff000, RZ, 0xc0, !PT ;  /* 0x00fff0000d0b7812 */ /* 0x040fe200078ec0ff */
[----:B------:R-:W-:Y:S01]  /*0b90*/  IMAD.SHL.U32 R13, R13, 0x80, RZ ;  /* 0x000000800d0d7824 */ /* 0x000fe200078e00ff */
[----:B------:R-:W-:Y:S01]  /*0ba0*/  UISETP.GT.AND UP1, UPT, UR5, 0x7f, UPT ;  /* 0x0000007f0500788c */ /* 0x000fe2000bf24270 */
[----:B------:R-:W-:-:S03]  /*0bb0*/  IMAD.IADD R31, R31, 0x1, -R14 ;  /* 0x000000011f1f7824 */ /* 0x000fc600078e0a0e */
[----:B------:R-:W-:Y:S02]  /*0bc0*/  LOP3.LUT R20, R13, 0xfff80000, RZ, 0xc0, !PT ;  /* 0xfff800000d147812 */ /* 0x000fe400078ec0ff */
[----:B------:R-:W-:Y:S01]  /*0bd0*/  LOP3.LUT R13, R3, 0xfffc00, RZ, 0xc0, !PT ;  /* 0x00fffc00030d7812 */ /* 0x000fe200078ec0ff */
[C---:B------:R-:W-:Y:S02]  /*0be0*/  IMAD.IADD R11, R4.reuse, 0x1, -R11 ;  /* 0x00000001040b7824 */ /* 0x040fe400078e0a0b */
[----:B------:R-:W-:Y:S02]  /*0bf0*/  IMAD.U32 R3, RZ, RZ, UR5 ;  /* 0x00000005ff037e24 */ /* 0x000fe4000f8e00ff */
[----:B------:R-:W-:Y:S02]  /*0c00*/  IMAD.IADD R13, R4, 0x1, -R13 ;  /* 0x00000001040d7824 */ /* 0x000fe400078e0a0d */
[----:B------:R-:W-:-:S03]  /*0c10*/  IMAD R20, R11, 0x100, R20 ;  /* 0x000001000b147824 */ /* 0x000fc600078e0214 */
[----:B------:R-:W-:Y:S02]  /*0c20*/  LEA R24, R13, UR5, 0x8 ;  /* 0x000000050d187c11 */ /* 0x000fe4000f8e40ff */
[----:B------:R-:W-:Y:S02]  /*0c30*/  IADD3 R14, R20, UR4, RZ ;  /* 0x00000004140e7c10 */ /* 0x000fe4000fffe0ff */
[----:B-1----:R-:W-:Y:S02]  /*0c40*/  IADD3 R8, R24, -0x80, RZ ;  /* 0xffffff8018087810 */ /* 0x002fe40007ffe0ff */
[----:B------:R-:W-:Y:S01]  /*0c50*/  PRMT R11, RZ, 0x7610, R11 ;  /* 0x00007610ff0b7816 */ /* 0x000fe2000000000b */
[----:B------:R-:W-:-:S04]  /*0c60*/  IMAD.WIDE R14, R14, R5, c[0x0][0x160] ;  /* 0x000058000e0e7625 */ /* 0x000fc800078e0205 */
[----:B------:R-:W-:Y:S01]  /*0c70*/  IMAD.WIDE R8, R8, R5, c[0x0][0x170] ;  /* 0x00005c0008087625 */ /* 0x000fe200078e0205 */
[----:B--2---:R-:W-:Y:S02]  /*0c80*/  SEL R57, R57, RZ, P1 ;  /* 0x000000ff39397207 */ /* 0x004fe40000800000 */
[----:B---3--:R-:W-:Y:S02]  /*0c90*/  SEL R45, R45, RZ, P1 ;  /* 0x000000ff2d2d7207 */ /* 0x008fe40000800000 */
[----:B------:R-:W-:-:S04]  /*0ca0*/  PLOP3.LUT P1, PT, PT, PT, UP1, 0x80, 0x0 ;  /* 0x000000000000781c */ /* 0x000fc80003f2f018 */
[----:B------:R-:W-:Y:S02]  /*0cb0*/  ISETP.LT.AND P1, PT, R31, 0x2, P1 ;  /* 0x000000021f00780c */ /* 0x000fe40000f21270 */
[----:B----4-:R-:W-:Y:S02]  /*0cc0*/  SEL R21, R21, RZ, P0 ;  /* 0x000000ff15157207 */ /* 0x010fe40000000000 */
[----:B-----5:R-:W-:Y:S02]  /*0cd0*/  SEL R27, R22, RZ, P0 ;  /* 0x000000ff161b7207 */ /* 0x020fe40000000000 */
[----:B------:R-:W-:Y:S02]  /*0ce0*/  ISETP.LT.AND P0, PT, R3, 0x100, P1 ;  /* 0x000001000300780c */ /* 0x000fe40000f01270 */
[----:B------:R-:W-:-:S11]  /*0cf0*/  PRMT R3, RZ, 0x7610, R3 ;  /* 0x00007610ff037816 */ /* 0x000fd60000000003 */
[----:B------:R-:W2:Y:S04]  /*0d00*/  @P0 LDG.E.EL.U16 R3, [R14.64] ;  /* 0x000000060e030981 */ /* 0x000ea8000c2e1500 */
[----:B------:R-:W3:Y:S01]  /*0d10*/  @P0 LDG.E.EL.U16 R11, [R8.64] ;  /* 0x00000006080b0981 */ /* 0x000ee2000c2e1500 */
[----:B------:R-:W-:Y:S01]  /*0d20*/  IMAD.U32 R16, RZ, RZ, UR5 ;  /* 0x00000005ff107e24 */ /* 0x000fe2000f8e00ff */
[----:B------:R-:W-:Y:S02]  /*0d30*/  IADD3 R18, R6, UR5, RZ ;  /* 0x0000000506127c10 */ /* 0x000fe4000fffe0ff */
[----:B------:R-:W-:Y:S02]  /*0d40*/  PRMT R22, RZ, 0x7610, R22 ;  /* 0x00007610ff167816 */ /* 0x000fe40000000016 */
[----:B------:R-:W-:Y:S01]  /*0d50*/  PRMT R47, RZ, 0x7610, R47 ;  /* 0x00007610ff2f7816 */ /* 0x000fe2000000002f */
[----:B------:R-:W-:Y:S01]  /*0d60*/  IMAD.WIDE R18, R18, R5, c[0x0][0x160] ;  /* 0x0000580012127625 */ /* 0x000fe200078e0205 */
[----:B--2---:R-:W-:-:S02]  /*0d70*/  SEL R25, R3, RZ, P0 ;  /* 0x000000ff03197207 */ /* 0x004fc40000000000 */
[----:B---3--:R-:W-:Y:S02]  /*0d80*/  SEL R29, R11, RZ, P0 ;  /* 0x000000ff0b1d7207 */ /* 0x008fe40000000000 */
[----:B------:R-:W-:Y:S01]  /*0d90*/  ISETP.LT.AND P0, PT, R16, 0x100, !P3 ;  /* 0x000001001000780c */ /* 0x000fe20005f01270 */
[----:B------:R-:W-:-:S12]  /*0da0*/  IMAD.WIDE R16, R12, R5, c[0x0][0x168] ;  /* 0x00005a000c107625 */ /* 0x000fd800078e0205 */
[----:B------:R0:W2:Y:S04]  /*0db0*/  @P0 LDG.E.EL.U16 R22, [R18.64] ;  /* 0x0000000612160981 */ /* 0x0000a8000c2e1500 */
[----:B------:R1:W3:Y:S01]  /*0dc0*/  @P0 LDG.E.EL.U16 R47, [R16.64] ;  /* 0x00000006102f0981 */ /* 0x0002e2000c2e1500 */
[----:B------:R-:W-:Y:S01]  /*0dd0*/  LOP3.LUT R3, R58, 0x280, R41, 0xfe, !PT ;  /* 0x000002803a037812 */ /* 0x000fe200078efe29 */
[----:B------:R-:W-:-:S03]  /*0de0*/  IMAD.U32 R6, R21, 0x10000, RZ ;  /* 0x0001000015067824 */ /* 0x000fc600078e00ff */
[----:B------:R-:W-:Y:S01]  /*0df0*/  LEA.HI R9, R23, R3, RZ, 0xa ;  /* 0x0000000317097211 */ /* 0x000fe200078f50ff */
[----:B------:R-:W-:Y:S01]  /*0e00*/  IMAD.U32 R21, R27, 0x10000, RZ ;  /* 0x000100001b157824 */ /* 0x000fe200078e00ff */
[----:B------:R-:W-:Y:S02]  /*0e10*/  LOP3.LUT R6, R6, 0x80000000, RZ, 0x3c, !PT ;  /* 0x8000000006067812 */ /* 0x000fe400078e3cff */
[----:B------:R-:W-:Y:S01]  /*0e20*/  SHF.R.S32.HI R11, RZ, 0xa, R9 ;  /* 0x0000000aff0b7819 */ /* 0x000fe20000011409 */
[----:B------:R-:W-:-:S03]  /*0e30*/  IMAD.U32 R15, R25, 0x10000, RZ ;  /* 0x00010000190f7824 */ /* 0x000fc600078e00ff */
[----:B------:R-:W-:Y:S01]  /*0e40*/  LEA.HI R8, R11, R11, RZ, 0x2 ;  /* 0x0000000b0b087211 */ /* 0x000fe200078f10ff */
[----:B------:R-:W-:Y:S01]  /*0e50*/  FFMA R21, R6, R21, RZ ;  /* 0x0000001506157223 */ /* 0x000fe200000000ff */
[----:B------:R-:W-:Y:S02]  /*0e60*/  SHF.R.S32.HI R6, RZ, 0x1f, R3 ;  /* 0x0000001fff067819 */ /* 0x000fe40000011403 */
[----:B------:R-:W-:Y:S01]  /*0e70*/  LOP3.LUT R14, R8, 0xfffffffc, RZ, 0xc0, !PT ;  /* 0xfffffffc080e7812 */ /* 0x000fe200078ec0ff */
[----:B0-----:R-:W-:Y:S01]  /*0e80*/  IMAD.U32 R19, R29, 0x10000, RZ ;  /* 0x000100001d137824 */ /* 0x001fe200078e00ff */
[----:B------:R-:W-:Y:S02]  /*0e90*/  LOP3.LUT R8, R15, 0x80000000, RZ, 0x3c, !PT ;  /* 0x800000000f087812 */ /* 0x000fe400078e3cff */
[----:B------:R-:W-:Y:S01]  /*0ea0*/  LEA.HI R6, R6, R3, RZ, 0xc ;  /* 0x0000000306067211 */ /* 0x000fe200078f60ff */
[----:B------:R-:W-:Y:S02]  /*0eb0*/  UISETP.GE.AND UP0, UPT, UR5, 0x100, UPT ;  /* 0x000001000500788c */ /* 0x000fe4000bf06270 */
[----:B------:R-:W-:Y:S01]  /*0ec0*/  FFMA R19, R8, R19, RZ ;  /* 0x0000001308137223 */ /* 0x000fe200000000ff */
[C---:B------:R-:W-:Y:S01]  /*0ed0*/  LOP3.LUT R8, R6.reuse, 0xfff000, RZ, 0xc0, !PT ;  /* 0x00fff00006087812 */ /* 0x040fe200078ec0ff */
[----:B------:R-:W-:Y:S01]  /*0ee0*/  IMAD.SHL.U32 R6, R6, 0x80, RZ ;  /* 0x0000008006067824 */ /* 0x000fe200078e00ff */
[----:B------:R-:W-:-:S02]  /*0ef0*/  FSEL R52, R21, RZ, P2 ;  /* 0x000000ff15347208 */ /* 0x000fc40001000000 */
[----:B------:R-:W-:Y:S02]  /*0f00*/  PLOP3.LUT P2, PT, PT, PT, UP0, 0x40, 0x0 ;  /* 0x000000000000781c */ /* 0x000fe40003f4e808 */
[----:B------:R-:W-:Y:S02]  /*0f10*/  LOP3.LUT R25, R6, 0xfff80000, RZ, 0xc0, !PT ;  /* 0xfff8000006197812 */ /* 0x000fe400078ec0ff */
[----:B------:R-:W-:Y:S01]  /*0f20*/  LOP3.LUT R6, R9, 0xfffc00, RZ, 0xc0, !PT ;  /* 0x00fffc0009067812 */ /* 0x000fe200078ec0ff */
[----:B------:R-:W-:Y:S01]  /*0f30*/  IMAD.IADD R11, R11, 0x1, -R14 ;  /* 0x000000010b0b7824 */ /* 0x000fe200078e0a0e */
[----:B------:R-:W-:Y:S01]  /*0f40*/  ISETP.LT.AND P2, PT, R31, 0x2, P2 ;  /* 0x000000021f00780c */ /* 0x000fe20001741270 */
[C---:B------:R-:W-:Y:S01]  /*0f50*/  IMAD.IADD R8, R3.reuse, 0x1, -R8 ;  /* 0x0000000103087824 */ /* 0x040fe200078e0a08 */
[----:B------:R-:W-:Y:S01]  /*0f60*/  IADD3 R20, R20, UR5, RZ ;  /* 0x0000000514147c10 */ /* 0x000fe2000fffe0ff */
[----:B------:R-:W-:Y:S02]  /*0f70*/  IMAD.IADD R27, R3, 0x1, -R6 ;  /* 0x00000001031b7824 */ /* 0x000fe400078e0a06 */
[----:B------:R-:W-:-:S02]  /*0f80*/  IMAD.U32 R14, RZ, RZ, UR5 ;  /* 0x00000005ff0e7e24 */ /* 0x000fc4000f8e00ff */
[----:B------:R-:W-:Y:S01]  /*0f90*/  IMAD R25, R8, 0x100, R25 ;  /* 0x0000010008197824 */ /* 0x000fe200078e0219 */
[----:B------:R-:W-:Y:S01]  /*0fa0*/  PRMT R8, RZ, 0x7610, R8 ;  /* 0x00007610ff087816 */ /* 0x000fe20000000008 */
[-C--:B------:R-:W-:Y:S01]  /*0fb0*/  IMAD.WIDE R20, R20, R5.reuse, c[0x0][0x160] ;  /* 0x0000580014147625 */ /* 0x080fe200078e0205 */
[----:B------:R-:W-:Y:S02]  /*0fc0*/  FSEL R54, R19, RZ, P1 ;  /* 0x000000ff13367208 */ /* 0x000fe40000800000 */
[----:B------:R-:W-:Y:S01]  /*0fd0*/  PRMT R43, RZ, 0x7610, R43 ;  /* 0x00007610ff2b7816 */ /* 0x000fe2000000002b */
[----:B------:R-:W-:Y:S01]  /*0fe0*/  IMAD.WIDE R18, R24, R5, c[0x0][0x168] ;  /* 0x00005a0018127625 */ /* 0x000fe200078e0205 */
[----:B------:R-:W-:Y:S01]  /*0ff0*/  LEA R32, R27, UR5, 0x8 ;  /* 0x000000051b207c11 */ /* 0x000fe2000f8e40ff */
[----:B------:R0:W4:Y:S03]  /*1000*/  @P2 LDG.E.EL.U16 R8, [R20.64] ;  /* 0x0000000614082981 */ /* 0x000126000c2e1500 */
[----:B-1----:R-:W-:Y:S01]  /*1010*/  IADD3 R16, R32, -0x80, RZ ;  /* 0xffffff8020107810 */ /* 0x002fe20007ffe0ff */
[----:B------:R1:W5:Y:S01]  /*1020*/  @P2 LDG.E.EL.U16 R43, [R18.64] ;  /* 0x00000006122b2981 */ /* 0x000362000c2e1500 */
[----:B------:R-:W-:-:S02]  /*1030*/  PRMT R6, RZ, 0x7610, R6 ;  /* 0x00007610ff067816 */ /* 0x000fc40000000006 */
[----:B------:R-:W-:Y:S01]  /*1040*/  PRMT R29, RZ, 0x7610, R29 ;  /* 0x00007610ff1d7816 */ /* 0x000fe2000000001d */
[----:B------:R-:W-:Y:S01]  /*1050*/  IMAD.WIDE R16, R16, R5, c[0x0][0x170] ;  /* 0x00005c0010107625 */ /* 0x000fe200078e0205 */
[----:B--2---:R-:W-:Y:S02]  /*1060*/  SEL R22, R22, RZ, P0 ;  /* 0x000000ff16167207 */ /* 0x004fe40000000000 */
[----:B---3--:R-:W-:Y:S02]  /*1070*/  SEL R47, R47, RZ, P0 ;  /* 0x000000ff2f2f7207 */ /* 0x008fe40000000000 */
[----:B------:R-:W-:-:S04]  /*1080*/  PLOP3.LUT P0, PT, PT, PT, UP1, 0x80, 0x0 ;  /* 0x000000000000781c */ /* 0x000fc80003f0f018 */
[----:B------:R-:W-:-:S04]  /*1090*/  ISETP.LT.AND P0, PT, R11, 0x2, P0 ;  /* 0x000000020b00780c */ /* 0x000fc80000701270 */
[----:B------:R-:W-:Y:S02]  /*10a0*/  ISETP.LT.AND P1, PT, R14, 0x100, P0 ;  /* 0x000001000e00780c */ /* 0x000fe40000721270 */
[----:B------:R-:W-:-:S05]  /*10b0*/  IADD3 R14, R25, UR4, RZ ;  /* 0x00000004190e7c10 */ /* 0x000fca000fffe0ff */
[----:B------:R-:W-:-:S06]  /*10c0*/  IMAD.WIDE R14, R14, R5, c[0x0][0x160] ;  /* 0x000058000e0e7625 */ /* 0x000fcc00078e0205 */
[----:B------:R2:W3:Y:S04]  /*10d0*/  @P1 LDG.E.EL.U16 R6, [R14.64] ;  /* 0x000000060e061981 */ /* 0x0004e8000c2e1500 */
[----:B------:R-:W3:Y:S01]  /*10e0*/  @P1 LDG.E.EL.U16 R29, [R16.64] ;  /* 0x00000006101d1981 */ /* 0x000ee2000c2e1500 */
[----:B------:R-:W-:-:S04]  /*10f0*/  LOP3.LUT R9, R58, 0x300, R41, 0xfe, !PT ;  /* 0x000003003a097812 */ /* 0x000fc800078efe29 */
[----:B-1----:R-:W-:-:S04]  /*1100*/  LEA.HI R18, R23, R9, RZ, 0xa ;  /* 0x0000000917127211 */ /* 0x002fc800078f50ff */
[----:B------:R-:W-:Y:S02]  /*1110*/  SHF.R.S32.HI R19, RZ, 0xa, R18 ;  /* 0x0000000aff137819 */ /* 0x000fe40000011412 */
[----:B------:R-:W-:Y:S02]  /*1120*/  SHF.R.S32.HI R42, RZ, 0x1f, R9 ;  /* 0x0000001fff2a7819 */ /* 0x000fe40000011409 */
[----:B0-----:R-:W-:Y:S02]  /*1130*/  LEA.HI R20, R19, R19, RZ, 0x2 ;  /* 0x0000001313147211 */ /* 0x001fe400078f10ff */
[----:B------:R-:W-:Y:S02]  /*1140*/  LEA.HI R42, R42, R9, RZ, 0xc ;  /* 0x000000092a2a7211 */ /* 0x000fe400078f60ff */
[----:B------:R-:W-:Y:S02]  /*1150*/  LOP3.LUT R20, R20, 0xfffffffc, RZ, 0xc0, !PT ;  /* 0xfffffffc14147812 */ /* 0x000fe400078ec0ff */
[C---:B------:R-:W-:Y:S01]  /*1160*/  LOP3.LUT R44, R42.reuse, 0xfff000, RZ, 0xc0, !PT ;  /* 0x00fff0002a2c7812 */ /* 0x040fe200078ec0ff */
[----:B------:R-:W-:-:S02]  /*1170*/  IMAD.SHL.U32 R42, R42, 0x80, RZ ;  /* 0x000000802a2a7824 */ /* 0x000fc400078e00ff */
[----:B--2---:R-:W-:Y:S01]  /*1180*/  IMAD.IADD R15, R19, 0x1, -R20 ;  /* 0x00000001130f7824 */ /* 0x004fe200078e0a14 */
[----:B----4-:R-:W-:Y:S02]  /*1190*/  SEL R20, R8, RZ, P2 ;  /* 0x000000ff08147207 */ /* 0x010fe40001000000 */
[----:B------:R-:W-:Y:S02]  /*11a0*/  LOP3.LUT R8, R18, 0xfffc00, RZ, 0xc0, !PT ;  /* 0x00fffc0012087812 */ /* 0x000fe400078ec0ff */
[----:B-----5:R-:W-:Y:S02]  /*11b0*/  SEL R43, R43, RZ, P2 ;  /* 0x000000ff2b2b7207 */ /* 0x020fe40001000000 */
[----:B------:R-:W-:Y:S01]  /*11c0*/  PLOP3.LUT P2, PT, PT, PT, UP1, 0x80, 0x0 ;  /* 0x000000000000781c */ /* 0x000fe20003f4f018 */
[----:B------:R-:W-:Y:S01]  /*11d0*/  IMAD.U32 R14, RZ, RZ, UR5 ;  /* 0x00000005ff0e7e24 */ /* 0x000fe2000f8e00ff */
[----:B------:R-:W-:Y:S01]  /*11e0*/  LOP3.LUT R42, R42, 0xfff80000, RZ, 0xc0, !PT ;  /* 0xfff800002a2a7812 */ /* 0x000fe200078ec0ff */
[----:B------:R-:W-:Y:S01]  /*11f0*/  IMAD.IADD R21, R9, 0x1, -R44 ;  /* 0x0000000109157824 */ /* 0x000fe200078e0a2c */
[----:B------:R-:W-:Y:S01]  /*1200*/  ISETP.LT.AND P2, PT, R15, 0x2, P2 ;  /* 0x000000020f00780c */ /* 0x000fe20001741270 */
[----:B------:R-:W-:-:S02]  /*1210*/  IMAD.IADD R8, R9, 0x1, -R8 ;  /* 0x0000000109087824 */ /* 0x000fc400078e0a08 */
[----:B------:R-:W-:Y:S01]  /*1220*/  IMAD R21, R21, 0x100, R42 ;  /* 0x0000010015157824 */ /* 0x000fe200078e022a */
[----:B------:R-:W-:-:S04]  /*1230*/  PRMT R37, RZ, 0x7610, R37 ;  /* 0x00007610ff257816 */ /* 0x000fc80000000025 */
[----:B------:R-:W-:-:S05]  /*1240*/  IADD3 R18, R21, UR4, RZ ;  /* 0x0000000415127c10 */ /* 0x000fca000fffe0ff */
[----:B------:R-:W-:Y:S01]  /*1250*/  IMAD.WIDE R18, R18, R5, c[0x0][0x160] ;  /* 0x0000580012127625 */ /* 0x000fe200078e0205 */
[----:B------:R-:W-:Y:S02]  /*1260*/  PRMT R55, RZ, 0x7610, R55 ;  /* 0x00007610ff377816 */ /* 0x000fe40000000037 */
[----:B---3--:R-:W-:Y:S02]  /*1270*/  SEL R6, R6, RZ, P1 ;  /* 0x000000ff06067207 */ /* 0x008fe40000800000 */
[----:B------:R-:W-:Y:S02]  /*1280*/  SEL R49, R29, RZ, P1 ;  /* 0x000000ff1d317207 */ /* 0x000fe40000800000 */
[----:B------:R-:W-:Y:S02]  /*1290*/  ISETP.LT.AND P1, PT, R14, 0x100, P2 ;  /* 0x000001000e00780c */ /* 0x000fe40001721270 */
[----:B------:R-:W-:-:S04]  /*12a0*/  LEA R14, R8, UR5, 0x8 ;  /* 0x00000005080e7c11 */ /* 0x000fc8000f8e40ff */
[----:B------:R-:W-:Y:S02]  /*12b0*/  IADD3 R16, R14, -0x80, RZ ;  /* 0xffffff800e107810 */ /* 0x000fe40007ffe0ff */
[----:B------:R-:W-:-:S03]  /*12c0*/  PRMT R29, RZ, 0x7610, R29 ;  /* 0x00007610ff1d7816 */ /* 0x000fc6000000001d */
[----:B------:R-:W-:-:S03]  /*12d0*/  IMAD.WIDE R16, R16, R5, c[0x0][0x170] ;  /* 0x00005c0010107625 */ /* 0x000fc600078e0205 */
[----:B------:R0:W2:Y:S04]  /*12e0*/  @P1 LDG.E.EL.U16 R29, [R18.64] ;  /* 0x00000006121d1981 */ /* 0x0000a8000c2e1500 */
[----:B------:R1:W3:Y:S01]  /*12f0*/  @P1 LDG.E.EL.U16 R37, [R16.64] ;  /* 0x0000000610251981 */ /* 0x0002e2000c2e1500 */
[----:B------:R-:W-:Y:S02]  /*1300*/  IMAD.U32 R6, R6, 0x10000, RZ ;  /* 0x0001000006067824 */ /* 0x000fe400078e00ff */
[----:B------:R-:W-:-:S03]  /*1310*/  IMAD.U32 R49, R49, 0x10000, RZ ;  /* 0x0001000031317824 */ /* 0x000fc600078e00ff */
[----:B------:R-:W-:-:S05]  /*1320*/  LOP3.LUT R6, R6, 0x80000000, RZ, 0x3c, !PT ;  /* 0x8000000006067812 */ /* 0x000fca00078e3cff */
[----:B------:R-:W-:-:S05]  /*1330*/  FFMA R6, R6, R49, RZ ;  /* 0x0000003106067223 */ /* 0x000fca00000000ff */
[----:B------:R-:W-:Y:S02]  /*1340*/  FSEL R53, R6, RZ, P0 ;  /* 0x000000ff06357208 */ /* 0x000fe40000000000 */
[----:B------:R-:W-:-:S04]  /*1350*/  PLOP3.LUT P0, PT, PT, PT, UP0, 0x40, 0x0 ;  /* 0x000000000000781c */ /* 0x000fc80003f0e808 */
[----:B------:R-:W-:Y:S02]  /*1360*/  ISETP.LT.AND P0, PT, R11, 0x2, P0 ;  /* 0x000000020b00780c */ /* 0x000fe40000701270 */
[----:B------:R-:W-:Y:S01]  /*1370*/  IADD3 R6, R25, UR5, RZ ;  /* 0x0000000519067c10 */ /* 0x000fe2000fffe0ff */
[----:B-1----:R-:W-:Y:S01]  /*1380*/  IMAD.WIDE R16, R32, R5, c[0x0][0x168] ;  /* 0x00005a0020107625 */ /* 0x002fe200078e0205 */
[----:B------:R-:W-:-:S03]  /*1390*/  PRMT R49, RZ, 0x7610, R49 ;  /* 0x00007610ff317816 */ /* 0x000fc60000000031 */
[----:B0-----:R-:W-:-:S06]  /*13a0*/  IMAD.WIDE R18, R6, R5, c[0x0][0x160] ;  /* 0x0000580006127625 */ /* 0x001fcc00078e0205 */
[----:B------:R0:W4:Y:S04]  /*13b0*/  @P0 LDG.E.EL.U16 R49, [R18.64] ;  /* 0x0000000612310981 */ /* 0x000128000c2e1500 */
[----:B------:R1:W5:Y:S01]  /*13c0*/  @P0 LDG.E.EL.U16 R55, [R16.64] ;  /* 0x0000000610370981 */ /* 0x000362000c2e1500 */
[----:B------:R-:W-:Y:S02]  /*13d0*/  IADD3 R6, R21, UR5, RZ ;  /* 0x0000000515067c10 */ /* 0x000fe4000fffe0ff */
[----:B------:R-:W-:Y:S02]  /*13e0*/  PRMT R44, RZ, 0x7610, R44 ;  /* 0x00007610ff2c7816 */ /* 0x000fe4000000002c */
[----:B------:R-:W-:Y:S01]  /*13f0*/  PRMT R59, RZ, 0x7610, R59 ;  /* 0x00007610ff3b7816 */ /* 0x000fe2000000003b */
[----:B0-----:R-:W-:-:S04]  /*1400*/  IMAD.WIDE R18, R6, R5, c[0x0][0x160] ;  /* 0x0000580006127625 */ /* 0x001fc800078e0205 */
[----:B-1----:R-:W-:Y:S01]  /*1410*/  IMAD.WIDE R16, R14, R5, c[0x0][0x168] ;  /* 0x00005a000e107625 */ /* 0x002fe200078e0205 */
[----:B------:R-:W-:-:S04]  /*1420*/  LOP3.LUT R6, R58, 0x380, R41, 0xfe, !PT ;  /* 0x000003803a067812 */ /* 0x000fc800078efe29 */
[----:B------:R-:W-:-:S04]  /*1430*/  SHF.R.S32.HI R46, RZ, 0x1f, R6 ;  /* 0x0000001fff2e7819 */ /* 0x000fc80000011406 */
[----:B------:R-:W-:Y:S02]  /*1440*/  LEA.HI R46, R46, R6, RZ, 0xc ;  /* 0x000000062e2e7211 */ /* 0x000fe400078f60ff */
[----:B--2---:R-:W-:Y:S02]  /*1450*/  SEL R56, R29, RZ, P1 ;  /* 0x000000ff1d387207 */ /* 0x004fe40000800000 */
[----:B---3--:R-:W-:Y:S02]  /*1460*/  SEL R25, R37, RZ, P1 ;  /* 0x000000ff25197207 */ /* 0x008fe40000800000 */
[----:B------:R-:W-:-:S04]  /*1470*/  PLOP3.LUT P1, PT, PT, PT, UP0, 0x40, 0x0 ;  /* 0x000000000000781c */ /* 0x000fc80003f2e808 */
[----:B------:R-:W-:-:S13]  /*1480*/  ISETP.LT.AND P1, PT, R15, 0x2, P1 ;  /* 0x000000020f00780c */ /* 0x000fda0000f21270 */
[----:B------:R0:W2:Y:S04]  /*1490*/  @P1 LDG.E.EL.U16 R44, [R18.64] ;  /* 0x00000006122c1981 */ /* 0x0000a8000c2e1500 */
[----:B------:R1:W3:Y:S01]  /*14a0*/  @P1 LDG.E.EL.U16 R59, [R16.64] ;  /* 0x00000006103b1981 */ /* 0x0002e2000c2e1500 */
[----:B------:R-:W-:-:S04]  /*14b0*/  LEA.HI R37, R23, R6, RZ, 0xa ;  /* 0x0000000617257211 */ /* 0x000fc800078f50ff */
[----:B------:R-:W-:Y:S01]  /*14c0*/  SHF.R.S32.HI R29, RZ, 0xa, R37 ;  /* 0x0000000aff1d7819 */ /* 0x000fe20000011425 */
[----:B------:R-:W-:-:S03]  /*14d0*/  IMAD.U32 R56, R56, 0x10000, RZ ;  /* 0x0001000038387824 */ /* 0x000fc600078e00ff */
[----:B------:R-:W-:-:S04]  /*14e0*/  LEA.HI R21, R29, R29, RZ, 0x2 ;  /* 0x0000001d1d157211 */ /* 0x000fc800078f10ff */
[----:B------:R-:W-:Y:S01]  /*14f0*/  LOP3.LUT R42, R21, 0xfffffffc, RZ, 0xc0, !PT ;  /* 0xfffffffc152a7812 */ /* 0x000fe200078ec0ff */
[----:B------:R-:W-:Y:S01]  /*1500*/  IMAD.U32 R60, R25, 0x10000, RZ ;  /* 0x00010000193c7824 */ /* 0x000fe200078e00ff */
[----:B------:R-:W-:Y:S02]  /*1510*/  LOP3.LUT R21, R56, 0x80000000, RZ, 0x3c, !PT ;  /* 0x8000000038157812 */ /* 0x000fe400078e3cff */
[----:B----4-:R-:W-:Y:S01]  /*1520*/  SEL R49, R49, RZ, P0 ;  /* 0x000000ff31317207 */ /* 0x010fe20000000000 */
[----:B------:R-:W-:Y:S01]  /*1530*/  IMAD.IADD R25, R29, 0x1, -R42 ;  /* 0x000000011d197824 */ /* 0x000fe200078e0a2a */
[----:B-----5:R-:W-:Y:S02]  /*1540*/  SEL R55, R55, RZ, P0 ;  /* 0x000000ff37377207 */ /* 0x020fe40000000000 */
[----:B------:R-:W-:Y:S01]  /*1550*/  PLOP3.LUT P0, PT, PT, PT, UP1, 0x80, 0x0 ;  /* 0x000000000000781c */ /* 0x000fe20003f0f018 */
[----:B------:R-:W-:Y:S01]  /*1560*/  FFMA R21, R21, R60, RZ ;  /* 0x0000003c15157223 */ /* 0x000fe200000000ff */
[----:B-1----:R-:W-:Y:S01]  /*1570*/  IMAD.U32 R16, RZ, RZ, UR5 ;  /* 0x00000005ff107e24 */ /* 0x002fe2000f8e00ff */
[C---:B------:R-:W-:Y:S01]  /*1580*/  LOP3.LUT R17, R46.reuse, 0xfff000, RZ, 0xc0, !PT ;  /* 0x00fff0002e117812 */ /* 0x040fe200078ec0ff */
[----:B------:R-:W-:Y:S01]  /*1590*/  IMAD.SHL.U32 R29, R46, 0x80, RZ ;  /* 0x000000802e1d7824 */ /* 0x000fe200078e00ff */
[----:B------:R-:W-:-:S02]  /*15a0*/  ISETP.LT.AND P0, PT, R25, 0x2, P0 ;  /* 0x000000021900780c */ /* 0x000fc40000701270 */
[----:B------:R-:W-:Y:S02]  /*15b0*/  LOP3.LUT R37, R37, 0xfffc00, RZ, 0xc0, !PT ;  /* 0x00fffc0025257812 */ /* 0x000fe400078ec0ff */
[----:B------:R-:W-:Y:S02]  /*15c0*/  FSEL R42, R21, RZ, P2 ;  /* 0x000000ff152a7208 */ /* 0x000fe40001000000 */
[----:B------:R-:W-:Y:S01]  /*15d0*/  ISETP.LT.AND P2, PT, R16, 0x100, P0 ;  /* 0x000001001000780c */ /* 0x000fe20000741270 */
[----:B------:R-:W-:Y:S01]  /*15e0*/  IMAD.U32 R16, R30, 0x10000, RZ ;  /* 0x000100001e107824 */ /* 0x000fe200078e00ff */
[----:B------:R-:W-:Y:S01]  /*15f0*/  LOP3.LUT R29, R29, 0xfff80000, RZ, 0xc0, !PT ;  /* 0xfff800001d1d7812 */ /* 0x000fe200078ec0ff */
[----:B------:R-:W-:Y:S02]  /*1600*/  IMAD.IADD R46, R6, 0x1, -R17 ;  /* 0x00000001062e7824 */ /* 0x000fe400078e0a11 */
[----:B------:R-:W-:Y:S02]  /*1610*/  IMAD.U32 R26, R26, 0x10000, RZ ;  /* 0x000100001a1a7824 */ /* 0x000fe400078e00ff */
[----:B------:R-:W-:-:S02]  /*1620*/  IMAD.IADD R30, R6, 0x1, -R37 ;  /* 0x00000001061e7824 */ /* 0x000fc400078e0a25 */
[----:B------:R-:W-:Y:S01]  /*1630*/  IMAD R46, R46, 0x100, R29 ;  /* 0x000001002e2e7824 */ /* 0x000fe200078e021d */
[----:B------:R-:W-:Y:S02]  /*1640*/  FFMA R61, R26, R16, R61 ;  /* 0x000000101a3d7223 */ /* 0x000fe4000000003d */
[----:B------:R-:W-:Y:S02]  /*1650*/  LEA R26, R30, UR5, 0x8 ;  /* 0x000000051e1a7c11 */ /* 0x000fe4000f8e40ff */
[----:B0-----:R-:W-:Y:S02]  /*1660*/  IADD3 R18, R46, UR4, RZ ;  /* 0x000000042e127c10 */ /* 0x001fe4000fffe0ff */
[----:B------:R-:W-:Y:S02]  /*1670*/  IADD3 R16, R26, -0x80, RZ ;  /* 0xffffff801a107810 */ /* 0x000fe40007ffe0ff */
[----:B------:R-:W-:Y:S01]  /*1680*/  PRMT R21, RZ, 0x7610, R21 ;  /* 0x00007610ff157816 */ /* 0x000fe20000000015 */
[----:B------:R-:W-:Y:S01]  /*1690*/  IMAD.WIDE R18, R18, R5, c[0x0][0x160] ;  /* 0x0000580012127625 */ /* 0x000fe200078e0205 */
[----:B------:R-:W-:-:S03]  /*16a0*/  PRMT R37, RZ, 0x7610, R37 ;  /* 0x00007610ff257816 */ /* 0x000fc60000000025 */
[-C--:B------:R-:W-:Y:S01]  /*16b0*/  IMAD.WIDE R16, R16, R5.reuse, c[0x0][0x170] ;  /* 0x00005c0010107625 */ /* 0x080fe200078e0205 */
[----:B------:R0:W4:Y:S04]  /*16c0*/  @P2 LDG.E.EL.U16 R21, [R18.64] ;  /* 0x0000000612152981 */ /* 0x000128000c2e1500 */
[----:B------:R1:W5:Y:S01]  /*16d0*/  @P2 LDG.E.EL.U16 R37, [R16.64] ;  /* 0x0000000610252981 */ /* 0x000362000c2e1500 */
[----:B------:R-:W-:Y:S02]  /*16e0*/  PRMT R56, RZ, 0x7610, R56 ;  /* 0x00007610ff387816 */ /* 0x000fe40000000038 */
[----:B0-----:R-:W-:Y:S02]  /*16f0*/  IADD3 R18, R46, UR5, RZ ;  /* 0x000000052e127c10 */ /* 0x001fe4000fffe0ff */
[----:B------:R-:W-:Y:S01]  /*1700*/  PRMT R46, RZ, 0x7610, R46 ;  /* 0x00007610ff2e7816 */ /* 0x000fe2000000002e */
[----:B-1----:R-:W-:-:S04]  /*1710*/  IMAD.WIDE R16, R26, R5, c[0x0][0x168] ;  /* 0x00005a001a107625 */ /* 0x002fc800078e0205 */
[----:B------:R-:W-:Y:S01]  /*1720*/  IMAD.WIDE R18, R18, R5, c[0x0][0x160] ;  /* 0x0000580012127625 */ /* 0x000fe200078e0205 */
[----:B--2---:R-:W-:Y:S02]  /*1730*/  SEL R44, R44, RZ, P1 ;  /* 0x000000ff2c2c7207 */ /* 0x004fe40000800000 */
[----:B---3--:R-:W-:Y:S02]  /*1740*/  SEL R59, R59, RZ, P1 ;  /* 0x000000ff3b3b7207 */ /* 0x008fe40000800000 */
[----:B------:R-:W-:-:S04]  /*1750*/  PLOP3.LUT P1, PT, PT, PT, UP0, 0x40, 0x0 ;  /* 0x000000000000781c */ /* 0x000fc80003f2e808 */
[----:B------:R-:W-:-:S13]  /*1760*/  ISETP.LT.AND P1, PT, R25, 0x2, P1 ;  /* 0x000000021900780c */ /* 0x000fda0000f21270 */
[----:B------:R0:W2:Y:S04]  /*1770*/  @P1 LDG.E.EL.U16 R46, [R18.64] ;  /* 0x00000006122e1981 */ /* 0x0000a8000c2e1500 */
[----:B------:R1:W3:Y:S01]  /*1780*/  @P1 LDG.E.EL.U16 R56, [R16.64] ;  /* 0x0000000610381981 */ /* 0x0002e2000c2e1500 */
[----:B------:R-:W-:Y:S02]  /*1790*/  IMAD.U32 R39, R39, 0x10000, RZ ;  /* 0x0001000027277824 */ /* 0x000fe400078e00ff */
[----:B------:R-:W-:-:S04]  /*17a0*/  IMAD.U32 R48, R48, 0x10000, RZ ;  /* 0x0001000030307824 */ /* 0x000fc800078e00ff */
[----:B------:R-:W-:Y:S01]  /*17b0*/  FFMA R50, R39, R48, R50 ;  /* 0x0000003027327223 */ /* 0x000fe20000000032 */
[----:B------:R-:W-:-:S04]  /*17c0*/  SHF.R.S32.HI R39, RZ, 0x1f, R2 ;  /* 0x0000001fff277819 */ /* 0x000fc80000011402 */
[----:B------:R-:W-:Y:S01]  /*17d0*/  LEA.HI R39, R39, R2, RZ, 0xc ;  /* 0x0000000227277211 */ /* 0x000fe200078f60ff */
[----:B0-----:R-:W-:-:S03]  /*17e0*/  IMAD.U32 R18, RZ, RZ, UR5 ;  /* 0x00000005ff127e24 */ /* 0x001fc6000f8e00ff */
[C---:B------:R-:W-:Y:S01]  /*17f0*/  LOP3.LUT R60, R39.reuse, 0xfff000, RZ, 0xc0, !PT ;  /* 0x00fff000273c7812 */ /* 0x040fe200078ec0ff */
[----:B------:R-:W-:Y:S01]  /*1800*/  IMAD.SHL.U32 R48, R39, 0x80, RZ ;  /* 0x0000008027307824 */ /* 0x000fe200078e00ff */
[----:B------:R-:W-:-:S03]  /*1810*/  UIADD3 UR4, UR5, 0x80, URZ ;  /* 0x0000008005047890 */ /* 0x000fc6000fffe03f */
[----:B------:R-:W-:Y:S01]  /*1820*/  IMAD.IADD R60, R2, 0x1, -R60 ;  /* 0x00000001023c7824 */ /* 0x000fe200078e0a3c */
[----:B------:R-:W-:Y:S01]  /*1830*/  LOP3.LUT R39, R48, 0xfff80000, RZ, 0xc0, !PT ;  /* 0xfff8000030277812 */ /* 0x000fe200078ec0ff */
[----:B-1----:R-:W-:Y:S02]  /*1840*/  IMAD.U32 R16, R57, 0x10000, RZ ;  /* 0x0001000039107824 */ /* 0x002fe400078e00ff */
[----:B------:R-:W-:Y:S01]  /*1850*/  IMAD.U32 R45, R45, 0x10000, RZ ;  /* 0x000100002d2d7824 */ /* 0x000fe200078e00ff */
[----:B----4-:R-:W-:Y:S02]  /*1860*/  SEL R21, R21, RZ, P2 ;  /* 0x000000ff15157207 */ /* 0x010fe40001000000 */
[----:B-----5:R-:W-:Y:S02]  /*1870*/  SEL R37, R37, RZ, P2 ;  /* 0x000000ff25257207 */ /* 0x020fe40001000000 */
[----:B------:R-:W-:Y:S01]  /*1880*/  ISETP.LT.AND P2, PT, R18, 0x80, !P6 ;  /* 0x000000801200780c */ /* 0x000fe20007741270 */
[----:B------:R-:W-:Y:S01]  /*1890*/  IMAD R18, R60, 0x100, R39 ;  /* 0x000001003c127824 */ /* 0x000fe200078e0227 */
[----:B------:R-:W-:-:S04]  /*18a0*/  PRMT R48, RZ, 0x7610, R48 ;  /* 0x00007610ff307816 */ /* 0x000fc80000000030 */
[----:B------:R-:W-:Y:S01]  /*18b0*/  IADD3 R18, R18, UR4, RZ ;  /* 0x0000000412127c10 */ /* 0x000fe2000fffe0ff */
[----:B------:R-:W-:Y:S01]  /*18c0*/  FFMA R51, R16, R45, R51 ;  /* 0x0000002d10337223 */ /* 0x000fe20000000033 */
[----:B------:R-:W-:Y:S01]  /*18d0*/  IADD3 R16, R40, 0x80, RZ ;  /* 0x0000008028107810 */ /* 0x000fe20007ffe0ff */
[----:B------:R-:W-:Y:S02]  /*18e0*/  IMAD.U32 R21, R21, 0x10000, RZ ;  /* 0x0001000015157824 */ /* 0x000fe400078e00ff */
[-C--:B------:R-:W-:Y:S01]  /*18f0*/  IMAD.WIDE R18, R18, R5.reuse, c[0x0][0x160] ;  /* 0x0000580012127625 */ /* 0x080fe200078e0205 */
[----:B------:R-:W-:Y:S02]  /*1900*/  SHF.R.S32.HI R60, RZ, 0x1f, R7 ;  /* 0x0000001fff3c7819 */ /* 0x000fe40000011407 */
[----:B------:R-:W-:Y:S01]  /*1910*/  PRMT R45, RZ, 0x7610, R45 ;  /* 0x00007610ff2d7816 */ /* 0x000fe2000000002d */
[----:B------:R-:W-:Y:S01]  /*1920*/  IMAD.WIDE R16, R16, R5, c[0x0][0x170] ;  /* 0x00005c0010107625 */ /* 0x000fe200078e0205 */
[----:B------:R0:W4:Y:S01]  /*1930*/  @P2 LDG.E.EL.U16 R48, [R18.64] ;  /* 0x0000000612302981 */ /* 0x000122000c2e1500 */
[----:B------:R-:W-:-:S02]  /*1940*/  LEA.HI R60, R60, R7, RZ, 0xc ;  /* 0x000000073c3c7211 */ /* 0x000fc400078f60ff */
[----:B------:R-:W-:Y:S01]  /*1950*/  IMAD.U32 R37, R37, 0x10000, RZ ;  /* 0x0001000025257824 */ /* 0x000fe200078e00ff */
[----:B------:R1:W5:Y:S01]  /*1960*/  @P2 LDG.E.EL.U16 R45, [R16.64] ;  /* 0x00000006102d2981 */ /* 0x000362000c2e1500 */
[----:B0-----:R-:W-:-:S05]  /*1970*/  LOP3.LUT R18, R21, 0x80000000, RZ, 0x3c, !PT ;  /* 0x8000000015127812 */ /* 0x001fca00078e3cff */
[----:B------:R-:W-:Y:S01]  /*1980*/  FFMA R18, R18, R37, RZ ;  /* 0x0000002512127223 */ /* 0x000fe200000000ff */
[C---:B------:R-:W-:Y:S01]  /*1990*/  IMAD.SHL.U32 R37, R60.reuse, 0x80, RZ ;  /* 0x000000803c257824 */ /* 0x040fe200078e00ff */
[----:B------:R-:W-:Y:S01]  /*19a0*/  LOP3.LUT R60, R60, 0xfff000, RZ, 0xc0, !PT ;  /* 0x00fff0003c3c7812 */ /* 0x000fe200078ec0ff */
[----:B-1----:R-:W-:-:S03]  /*19b0*/  IMAD.U32 R16, RZ, RZ, UR5 ;  /* 0x00000005ff107e24 */ /* 0x002fc6000f8e00ff */
[----:B------:R-:W-:Y:S01]  /*19c0*/  LOP3.LUT R37, R37, 0xfff80000, RZ, 0xc0, !PT ;  /* 0xfff8000025257812 */ /* 0x000fe200078ec0ff */
[----:B------:R-:W-:Y:S01]  /*19d0*/  IMAD.IADD R60, R7, 0x1, -R60 ;  /* 0x00000001073c7824 */ /* 0x000fe200078e0a3c */
[----:B------:R-:W-:-:S03]  /*19e0*/  FSEL R57, R18, RZ, P0 ;  /* 0x000000ff12397208 */ /* 0x000fc60000000000 */
[----:B------:R-:W-:Y:S01]  /*19f0*/  IMAD R18, R60, 0x100, R37 ;  /* 0x000001003c127824 */ /* 0x000fe200078e0225 */
[----:B------:R-:W-:-:S04]  /*1a00*/  ISETP.LT.AND P0, PT, R16, 0x80, !P4 ;  /* 0x000000801000780c */ /* 0x000fc80006701270 */
[----:B------:R-:W-:Y:S02]  /*1a10*/  IADD3 R18, R18, UR4, RZ ;  /* 0x0000000412127c10 */ /* 0x000fe4000fffe0ff */
[----:B------:R-:W-:Y:S01]  /*1a20*/  PRMT R21, RZ, 0x7610, R21 ;  /* 0x00007610ff157816 */ /* 0x000fe20000000015 */
[----:B------:R-:W-:Y:S02]  /*1a30*/  IMAD.U32 R17, R22, 0x10000, RZ ;  /* 0x0001000016117824 */ /* 0x000fe400078e00ff */
[----:B------:R-:W-:Y:S01]  /*1a40*/  IMAD.WIDE R18, R18, R5, c[0x0][0x160] ;  /* 0x0000580012127625 */ /* 0x000fe200078e0205 */
[----:B------:R-:W-:-:S03]  /*1a50*/  IADD3 R16, R36, 0x80, RZ ;  /* 0x0000008024107810 */ /* 0x000fc60007ffe0ff */
[----:B------:R-:W-:Y:S01]  /*1a60*/  IMAD.U32 R47, R47, 0x10000, RZ ;  /* 0x000100002f2f7824 */ /* 0x000fe200078e00ff */
[----:B------:R0:W5:Y:S01]  /*1a70*/  @P0 LDG.E.EL.U16 R21, [R18.64] ;  /* 0x0000000612150981 */ /* 0x000162000c2e1500 */
[----:B------:R-:W-:Y:S02]  /*1a80*/  PRMT R22, RZ, 0x7610, R22 ;  /* 0x00007610ff167816 */ /* 0x000fe40000000016 */
[----:B------:R-:W-:Y:S01]  /*1a90*/  FFMA R52, R17, R47, R52 ;  /* 0x0000002f11347223 */ /* 0x000fe20000000034 */
[----:B------:R-:W-:Y:S01]  /*1aa0*/  IMAD.WIDE R16, R16, R5, c[0x0][0x170] ;  /* 0x00005c0010107625 */ /* 0x000fe200078e0205 */
[----:B0-----:R-:W-:-:S03]  /*1ab0*/  SHF.R.S32.HI R19, RZ, 0x1f, R0 ;  /* 0x0000001fff137819 */ /* 0x001fc60000011400 */
[----:B------:R-:W-:Y:S01]  /*1ac0*/  IMAD.U32 R47, R43, 0x10000, RZ ;  /* 0x000100002b2f7824 */ /* 0x000fe200078e00ff */
[----:B------:R0:W5:Y:S01]  /*1ad0*/  @P0 LDG.E.EL.U16 R22, [R16.64] ;  /* 0x0000000610160981 */ /* 0x000162000c2e1500 */
[----:B------:R-:W-:Y:S01]  /*1ae0*/  IMAD.U32 R43, R20, 0x10000, RZ ;  /* 0x00010000142b7824 */ /* 0x000fe200078e00ff */
[----:B------:R-:W-:-:S03]  /*1af0*/  LEA.HI R19, R19, R0, RZ, 0xc ;  /* 0x0000000013137211 */ /* 0x000fc600078f60ff */
[----:B------:R-:W-:Y:S02]  /*1b00*/  FFMA R54, R43, R47, R54 ;  /* 0x0000002f2b367223 */ /* 0x000fe40000000036 */
[C---:B------:R-:W-:Y:S01]  /*1b10*/  IMAD.SHL.U32 R43, R19.reuse, 0x80, RZ ;  /* 0x00000080132b7824 */ /* 0x040fe200078e00ff */
[----:B------:R-:W-:-:S04]  /*1b20*/  LOP3.LUT R19, R19, 0xfff000, RZ, 0xc0, !PT ;  /* 0x00fff00013137812 */ /* 0x000fc800078ec0ff */
[----:B------:R-:W-:Y:S01]  /*1b30*/  LOP3.LUT R43, R43, 0xfff80000, RZ, 0xc0, !PT ;  /* 0xfff800002b2b7812 */ /* 0x000fe200078ec0ff */
[----:B------:R-:W-:Y:S02]  /*1b40*/  IMAD.IADD R18, R0, 0x1, -R19 ;  /* 0x0000000100127824 */ /* 0x000fe400078e0a13 */
[----:B------:R-:W-:Y:S02]  /*1b50*/  IMAD.U32 R19, RZ, RZ, UR5 ;  /* 0x00000005ff137e24 */ /* 0x000fe4000f8e00ff */
[----:B------:R-:W-:Y:S01]  /*1b60*/  IMAD R18, R18, 0x100, R43 ;  /* 0x0000010012127824 */ /* 0x000fe200078e022b */
[----:B0-----:R-:W-:-:S04]  /*1b70*/  IADD3 R16, R34, 0x80, RZ ;  /* 0x0000008022107810 */ /* 0x001fc80007ffe0ff */
[----:B------:R-:W-:Y:S01]  /*1b80*/  IADD3 R18, R18, UR4, RZ ;  /* 0x0000000412127c10 */ /* 0x000fe2000fffe0ff */
[-C--:B------:R-:W-:Y:S01]  /*1b90*/  IMAD.WIDE R16, R16, R5.reuse, c[0x0][0x170] ;  /* 0x00005c0010107625 */ /* 0x080fe200078e0205 */
[----:B------:R-:W-:Y:S02]  /*1ba0*/  PRMT R20, RZ, 0x7610, R20 ;  /* 0x00007610ff147816 */ /* 0x000fe40000000014 */
[----:B------:R-:W-:Y:S02]  /*1bb0*/  PRMT R47, RZ, 0x7610, R47 ;  /* 0x00007610ff2f7816 */ /* 0x000fe4000000002f */
[----:B--2---:R-:W-:Y:S02]  /*1bc0*/  SEL R46, R46, RZ, P1 ;  /* 0x000000ff2e2e7207 */ /* 0x004fe40000800000 */
[----:B---3--:R-:W-:Y:S02]  /*1bd0*/  SEL R56, R56, RZ, P1 ;  /* 0x000000ff38387207 */ /* 0x008fe40000800000 */
[----:B------:R-:W-:Y:S01]  /*1be0*/  ISETP.LT.AND P1, PT, R19, 0x80, !P5 ;  /* 0x000000801300780c */ /* 0x000fe20006f21270 */
[----:B------:R-:W-:-:S12]  /*1bf0*/  IMAD.WIDE R18, R18, R5, c[0x0][0x160] ;  /* 0x0000580012127625 */ /* 0x000fd800078e0205 */
[----:B------:R0:W2:Y:S04]  /*1c00*/  @P1 LDG.E.EL.U16 R20, [R18.64] ;  /* 0x0000000612141981 */ /* 0x0000a8000c2e1500 */
[----:B------:R1:W3:Y:S01]  /*1c10*/  @P1 LDG.E.EL.U16 R47, [R16.64] ;  /* 0x00000006102f1981 */ /* 0x0002e2000c2e1500 */
[----:B------:R-:W-:Y:S01]  /*1c20*/  IMAD.U32 R60, R49, 0x10000, RZ ;  /* 0x00010000313c7824 */ /* 0x000fe200078e00ff */
[----:B------:R-:W-:-:S04]  /*1c30*/  SHF.R.S32.HI R49, RZ, 0x1f, R10 ;  /* 0x0000001fff317819 */ /* 0x000fc8000001140a */
[----:B------:R-:W-:Y:S01]  /*1c40*/  LEA.HI R49, R49, R10, RZ, 0xc ;  /* 0x0000000a31317211 */ /* 0x000fe200078f60ff */
[----:B-1----:R-:W-:Y:S01]  /*1c50*/  IMAD.U32 R17, RZ, RZ, UR5 ;  /* 0x00000005ff117e24 */ /* 0x002fe2000f8e00ff */
[----:B----4-:R-:W-:Y:S02]  /*1c60*/  SEL R48, R48, RZ, P2 ;  /* 0x000000ff30307207 */ /* 0x010fe40001000000 */
[----:B-----5:R-:W-:-:S03]  /*1c70*/  SEL R45, R45, RZ, P2 ;  /* 0x000000ff2d2d7207 */ /* 0x020fc60001000000 */
[----:B0-----:R-:W-:Y:S02]  /*1c80*/  IMAD.U32 R19, R48, 0x10000, RZ ;  /* 0x0001000030137824 */ /* 0x001fe400078e00ff */
[----:B------:R-:W-:Y:S02]  /*1c90*/  IMAD.U32 R18, R45, 0x10000, RZ ;  /* 0x000100002d127824 */ /* 0x000fe400078e00ff */
[C---:B------:R-:W-:Y:S01]  /*1ca0*/  IMAD.SHL.U32 R45, R49.reuse, 0x80, RZ ;  /* 0x00000080312d7824 */ /* 0x040fe200078e00ff */
[----:B------:R-:W-:Y:S01]  /*1cb0*/  LOP3.LUT R49, R49, 0xfff000, RZ, 0xc0, !PT ;  /* 0x00fff00031317812 */ /* 0x000fe200078ec0ff */
[----:B------:R-:W-:-:S03]  /*1cc0*/  FMUL R18, R19, R18 ;  /* 0x0000001213127220 */ /* 0x000fc60000400000 */
[----:B------:R-:W-:Y:S01]  /*1cd0*/  LOP3.LUT R45, R45, 0xfff80000, RZ, 0xc0, !PT ;  /* 0xfff800002d2d7812 */ /* 0x000fe200078ec0ff */
[----:B------:R-:W-:Y:S01]  /*1ce0*/  IMAD.IADD R16, R10, 0x1, -R49 ;  /* 0x000000010a107824 */ /* 0x000fe200078e0a31 */
[----:B------:R-:W-:-:S03]  /*1cf0*/  FSEL R48, R18, RZ, P2 ;  /* 0x000000ff12307208 */ /* 0x000fc60001000000 */
[----:B------:R-:W-:Y:S01]  /*1d00*/  IMAD R16, R16, 0x100, R45 ;  /* 0x0000010010107824 */ /* 0x000fe200078e022d */
[----:B------:R-:W-:-:S04]  /*1d10*/  ISETP.LT.AND P2, PT, R17, 0x80, !P3 ;  /* 0x000000801100780c */ /* 0x000fc80005f41270 */
[----:B------:R-:W-:Y:S02]  /*1d20*/  IADD3 R18, R16, UR4, RZ ;  /* 0x0000000410127c10 */ /* 0x000fe4000fffe0ff */
[----:B------:R-:W-:-:S03]  /*1d30*/  PRMT R49, RZ, 0x7610, R49 ;  /* 0x00007610ff317816 */ /* 0x000fc60000000031 */
[----:B------:R-:W-:-:S05]  /*1d40*/  IMAD.WIDE R18, R18, R5, c[0x0][0x160] ;  /* 0x0000580012127625 */ /* 0x000fca00078e0205 */
[----:B------:R0:W4:Y:S01]  /*1d50*/  @P2 LDG.E.EL.U16 R49, [R18.64] ;  /* 0x0000000612312981 */ /* 0x000122000c2e1500 */
[----:B------:R-:W-:Y:S01]  /*1d60*/  IMAD.U32 R55, R55, 0x10000, RZ ;  /* 0x0001000037377824 */ /* 0x000fe200078e00ff */
[----:B------:R-:W-:Y:S02]  /*1d70*/  SEL R21, R21, RZ, P0 ;  /* 0x000000ff15157207 */ /* 0x000fe40000000000 */
[----:B0-----:R-:W-:Y:S01]  /*1d80*/  SHF.R.S32.HI R19, RZ, 0x1f, R4 ;  /* 0x0000001fff137819 */ /* 0x001fe20000011404 */
[----:B------:R-:W-:-:S03]  /*1d90*/  FFMA R53, R60, R55, R53 ;  /* 0x000000373c357223 */ /* 0x000fc60000000035 */
[----:B------:R-:W-:Y:S02]  /*1da0*/  LEA.HI R19, R19, R4, RZ, 0xc ;  /* 0x0000000413137211 */ /* 0x000fe400078f60ff */
[----:B------:R-:W-:Y:S01]  /*1db0*/  SEL R22, R22, RZ, P0 ;  /* 0x000000ff16167207 */ /* 0x000fe20000000000 */
[----:B------:R-:W-:Y:S02]  /*1dc0*/  IMAD.U32 R60, R59, 0x10000, RZ ;  /* 0x000100003b3c7824 */ /* 0x000fe400078e00ff */
[----:B------:R-:W-:Y:S02]  /*1dd0*/  IMAD.U32 R21, R21, 0x10000, RZ ;  /* 0x0001000015157824 */ /* 0x000fe400078e00ff */
[----:B------:R-:W-:Y:S02]  /*1de0*/  IMAD.U32 R18, R22, 0x10000, RZ ;  /* 0x0001000016127824 */ /* 0x000fe400078e00ff */
[----:B------:R-:W-:Y:S02]  /*1df0*/  IMAD.U32 R59, R44, 0x10000, RZ ;  /* 0x000100002c3b7824 */ /* 0x000fe400078e00ff */
[C---:B------:R-:W-:Y:S01]  /*1e00*/  IMAD.SHL.U32 R44, R19.reuse, 0x80, RZ ;  /* 0x00000080132c7824 */ /* 0x040fe200078e00ff */
[----:B------:R-:W-:Y:S01]  /*1e10*/  LOP3.LUT R19, R19, 0xfff000, RZ, 0xc0, !PT ;  /* 0x00fff00013137812 */ /* 0x000fe200078ec0ff */
[----:B------:R-:W-:Y:S01]  /*1e20*/  FMUL R18, R21, R18 ;  /* 0x0000001215127220 */ /* 0x000fe20000400000 */
[----:B------:R-:W-:Y:S01]  /*1e30*/  UISETP.GE.AND UP1, UPT, UR5, 0x80, UPT ;  /* 0x000000800500788c */ /* 0x000fe2000bf26270 */
[----:B------:R-:W-:Y:S01]  /*1e40*/  FFMA R42, R59, R60, R42 ;  /* 0x0000003c3b2a7223 */ /* 0x000fe2000000002a */
[----:B------:R-:W-:Y:S01]  /*1e50*/  LOP3.LUT R44, R44, 0xfff80000, RZ, 0xc0, !PT ;  /* 0xfff800002c2c7812 */ /* 0x000fe200078ec0ff */
[----:B------:R-:W-:Y:S01]  /*1e60*/  IMAD.IADD R19, R4, 0x1, -R19 ;  /* 0x0000000104137824 */ /* 0x000fe200078e0a13 */
[----:B------:R-:W-:-:S02]  /*1e70*/  FSEL R59, R18, RZ, P0 ;  /* 0x000000ff123b7208 */ /* 0x000fc40000000000 */
[----:B------:R-:W-:Y:S01]  /*1e80*/  PLOP3.LUT P0, PT, PT, PT, UP1, 0x40, 0x0 ;  /* 0x000000000000781c */ /* 0x000fe20003f0e818 */
[----:B------:R-:W-:-:S03]  /*1e90*/  IMAD R18, R19, 0x100, R44 ;  /* 0x0000010013127824 */ /* 0x000fc600078e022c */
[----:B------:R-:W-:Y:S01]  /*1ea0*/  ISETP.LT.AND P0, PT, R31, 0x2, P0 ;  /* 0x000000021f00780c */ /* 0x000fe20000701270 */
[----:B------:R-:W-:Y:S01]  /*1eb0*/  IMAD.U32 R56, R56, 0x10000, RZ ;  /* 0x0001000038387824 */ /* 0x000fe200078e00ff */
[----:B------:R-:W-:Y:S01]  /*1ec0*/  IADD3 R18, R18, UR4, RZ ;  /* 0x0000000412127c10 */ /* 0x000fe2000fffe0ff */
[----:B------:R-:W-:Y:S01]  /*1ed0*/  IMAD.U32 R46, R46, 0x10000, RZ ;  /* 0x000100002e2e7824 */ /* 0x000fe200078e00ff */
[----:B------:R-:W-:-:S03]  /*1ee0*/  PRMT R21, RZ, 0x7610, R21 ;  /* 0x00007610ff157816 */ /* 0x000fc60000000015 */
[----:B------:R-:W-:Y:S01]  /*1ef0*/  FFMA R46, R46, R56, R57 ;  /* 0x000000382e2e7223 */ /* 0x000fe20000000039 */
[----:B------:R-:W-:Y:S01]  /*1f00*/  SHF.R.S32.HI R56, RZ, 0x1f, R3 ;  /* 0x0000001fff387819 */ /* 0x000fe20000011403 */
[----:B------:R-:W-:Y:S01]  /*1f10*/  IMAD.WIDE R18, R18, R5, c[0x0][0x160] ;  /* 0x0000580012127625 */ /* 0x000fe200078e0205 */
[----:B------:R-:W-:Y:S02]  /*1f20*/  IADD3 R16, R12, 0x80, RZ ;  /* 0x000000800c107810 */ /* 0x000fe40007ffe0ff */
[----:B------:R-:W-:Y:S02]  /*1f30*/  LEA.HI R56, R56, R3, RZ, 0xc ;  /* 0x0000000338387211 */ /* 0x000fe400078f60ff */
[----:B------:R-:W-:Y:S01]  /*1f40*/  PRMT R55, RZ, 0x7610, R55 ;  /* 0x00007610ff377816 */ /* 0x000fe20000000037 */
[----:B------:R0:W5:Y:S01]  /*1f50*/  @P0 LDG.E.EL.U16 R21, [R18.64] ;  /* 0x0000000612150981 */ /* 0x000162000c2e1500 */
[----:B------:R-:W-:-:S05]  /*1f60*/  IMAD.WIDE R16, R16, R5, c[0x0][0x170] ;  /* 0x00005c0010107625 */ /* 0x000fca00078e0205 */
[----:B------:R1:W5:Y:S01]  /*1f70*/  @P2 LDG.E.EL.U16 R55, [R16.64] ;  /* 0x0000000610372981 */ /* 0x000362000c2e1500 */
[----:B------:R-:W-:Y:S02]  /*1f80*/  PRMT R22, RZ, 0x7610, R22 ;  /* 0x00007610ff167816 */ /* 0x000fe40000000016 */
[----:B-1----:R-:W-:-:S05]  /*1f90*/  IADD3 R16, R24, 0x80, RZ ;  /* 0x0000008018107810 */ /* 0x002fca0007ffe0ff */
[----:B------:R-:W-:-:S05]  /*1fa0*/  IMAD.WIDE R16, R16, R5, c[0x0][0x170] ;  /* 0x00005c0010107625 */ /* 0x000fca00078e0205 */
[----:B------:R1:W5:Y:S02]  /*1fb0*/  @P0 LDG.E.EL.U16 R22, [R16.64] ;  /* 0x0000000610160981 */ /* 0x000364000c2e1500 */
[----:B-1----:R-:W-:-:S05]  /*1fc0*/  IADD3 R16, R32, 0x80, RZ ;  /* 0x0000008020107810 */ /* 0x002fca0007ffe0ff */
[----:B------:R-:W-:Y:S01]  /*1fd0*/  IMAD.WIDE R16, R16, R5, c[0x0][0x170] ;  /* 0x00005c0010107625 */ /* 0x000fe200078e0205 */
[----:B--2---:R-:W-:Y:S02]  /*1fe0*/  SEL R20, R20, RZ, P1 ;  /* 0x000000ff14147207 */ /* 0x004fe40000800000 */
[----:B---3--:R-:W-:-:S03]  /*1ff0*/  SEL R47, R47, RZ, P1 ;  /* 0x000000ff2f2f7207 */ /* 0x008fc60000800000 */
[----:B0-----:R-:W-:Y:S02]  /*2000*/  IMAD.U32 R19, R20, 0x10000, RZ ;  /* 0x0001000014137824 */ /* 0x001fe400078e00ff */
[----:B------:R-:W-:Y:S02]  /*2010*/  IMAD.U32 R18, R47, 0x10000, RZ ;  /* 0x000100002f127824 */ /* 0x000fe400078e00ff */
[C---:B------:R-:W-:Y:S01]  /*2020*/  IMAD.SHL.U32 R47, R56.reuse, 0x80, RZ ;  /* 0x00000080382f7824 */ /* 0x040fe200078e00ff */
[----:B------:R-:W-:Y:S01]  /*2030*/  LOP3.LUT R56, R56, 0xfff000, RZ, 0xc0, !PT ;  /* 0x00fff00038387812 */ /* 0x000fe200078ec0ff */
[----:B------:R-:W-:-:S03]  /*2040*/  FMUL R18, R19, R18 ;  /* 0x0000001213127220 */ /* 0x000fc60000400000 */
[----:B------:R-:W-:Y:S01]  /*2050*/  LOP3.LUT R47, R47, 0xfff80000, RZ, 0xc0, !PT ;  /* 0xfff800002f2f7812 */ /* 0x000fe200078ec0ff */
[----:B------:R-:W-:Y:S01]  /*2060*/  IMAD.IADD R56, R3, 0x1, -R56 ;  /* 0x0000000103387824 */ /* 0x000fe200078e0a38 */
[----:B------:R-:W-:Y:S02]  /*2070*/  FSEL R60, R18, RZ, P1 ;  /* 0x000000ff123c7208 */ /* 0x000fe40000800000 */
[----:B------:R-:W-:Y:S01]  /*2080*/  PLOP3.LUT P1, PT, PT, PT, UP1, 0x40, 0x0 ;  /* 0x000000000000781c */ /* 0x000fe20003f2e818 */
[----:B------:R-:W-:-:S03]  /*2090*/  IMAD R18, R56, 0x100, R47 ;  /* 0x0000010038127824 */ /* 0x000fc600078e022f */
[----:B------:R-:W-:Y:S02]  /*20a0*/  ISETP.LT.AND P1, PT, R11, 0x2, P1 ;  /* 0x000000020b00780c */ /* 0x000fe40000f21270 */
[----:B------:R-:W-:Y:S02]  /*20b0*/  IADD3 R18, R18, UR4, RZ ;  /* 0x0000000412127c10 */ /* 0x000fe4000fffe0ff */
[----:B------:R-:W-:Y:S02]  /*20c0*/  PRMT R20, RZ, 0x7610, R20 ;  /* 0x00007610ff147816 */ /* 0x000fe40000000014 */
[----:B------:R-:W-:Y:S01]  /*20d0*/  PRMT R56, RZ, 0x7610, R56 ;  /* 0x00007610ff387816 */ /* 0x000fe20000000038 */
[----:B------:R-:W-:-:S06]  /*20e0*/  IMAD.WIDE R18, R18, R5, c[0x0][0x160] ;  /* 0x0000580012127625 */ /* 0x000fcc00078e0205 */
[----:B------:R0:W2:Y:S04]  /*20f0*/  @P1 LDG.E.EL.U16 R20, [R18.64] ;  /* 0x0000000612141981 */ /* 0x0000a8000c2e1500 */
[----:B------:R1:W3:Y:S02]  /*2100*/  @P1 LDG.E.EL.U16 R56, [R16.64] ;  /* 0x0000000610381981 */ /* 0x0002e4000c2e1500 */
[----:B-1----:R-:W-:Y:S02]  /*2110*/  SHF.R.S32.HI R16, RZ, 0x1f, R9 ;  /* 0x0000001fff107819 */ /* 0x002fe40000011409 */
[----:B----4-:R-:W-:Y:S02]  /*2120*/  SEL R49, R49, RZ, P2 ;  /* 0x000000ff31317207 */ /* 0x010fe40001000000 */
[----:B-----5:R-:W-:-:S03]  /*2130*/  SEL R57, R55, RZ, P2 ;  /* 0x000000ff37397207 */ /* 0x020fc60001000000 */
[----:B------:R-:W-:Y:S02]  /*2140*/  IMAD.U32 R55, R49, 0x10000, RZ ;  /* 0x0001000031377824 */ /* 0x000fe400078e00ff */
[----:B------:R-:W-:Y:S01]  /*2150*/  IMAD.U32 R49, R57, 0x10000, RZ ;  /* 0x0001000039317824 */ /* 0x000fe200078e00ff */
[----:B------:R-:W-:-:S03]  /*2160*/  LEA.HI R57, R16, R9, RZ, 0xc ;  /* 0x0000000910397211 */ /* 0x000fc600078f60ff */
[----:B------:R-:W-:Y:S01]  /*2170*/  FMUL R55, R55, R49 ;  /* 0x0000003137377220 */ /* 0x000fe20000400000 */
[C---:B0-----:R-:W-:Y:S01]  /*2180*/  LOP3.LUT R18, R57.reuse, 0xfff000, RZ, 0xc0, !PT ;  /* 0x00fff00039127812 */ /* 0x041fe200078ec0ff */
[----:B------:R-:W-:Y:S01]  /*2190*/  IMAD.SHL.U32 R49, R57, 0x80, RZ ;  /* 0x0000008039317824 */ /* 0x000fe200078e00ff */
[----:B------:R-:W-:Y:S02]  /*21a0*/  SEL R21, R21, RZ, P0 ;  /* 0x000000ff15157207 */ /* 0x000fe40000000000 */
[----:B------:R-:W-:Y:S01]  /*21b0*/  FSEL R55, R55, RZ, P2 ;  /* 0x000000ff37377208 */ /* 0x000fe20001000000 */
[----:B------:R-:W-:Y:S01]  /*21c0*/  IMAD.IADD R18, R9, 0x1, -R18 ;  /* 0x0000000109127824 */ /* 0x000fe200078e0a12 */
[----:B------:R-:W-:Y:S02]  /*21d0*/  LOP3.LUT R49, R49, 0xfff80000, RZ, 0xc0, !PT ;  /* 0xfff8000031317812 */ /* 0x000fe400078ec0ff */
[----:B------:R-:W-:Y:S02]  /*21e0*/  SEL R22, R22, RZ, P0 ;  /* 0x000000ff16167207 */ /* 0x000fe40000000000 */
[----:B------:R-:W-:Y:S01]  /*21f0*/  PLOP3.LUT P2, PT, PT, PT, UP1, 0x40, 0x0 ;  /* 0x000000000000781c */ /* 0x000fe20003f4e818 */
[----:B------:R-:W-:-:S02]  /*2200*/  IMAD R18, R18, 0x100, R49 ;  /* 0x0000010012127824 */ /* 0x000fc400078e0231 */
[----:B------:R-:W-:Y:S02]  /*2210*/  IMAD.U32 R57, R22, 0x10000, RZ ;  /* 0x0001000016397824 */ /* 0x000fe400078e00ff */
[----:B------:R-:W-:Y:S01]  /*2220*/  IMAD.U32 R16, R21, 0x10000, RZ ;  /* 0x0001000015107824 */ /* 0x000fe200078e00ff */
[----:B------:R-:W-:Y:S02]  /*2230*/  ISETP.LT.AND P2, PT, R15, 0x2, P2 ;  /* 0x000000020f00780c */ /* 0x000fe40001741270 */
[----:B------:R-:W-:Y:S01]  /*2240*/  IADD3 R18, R18, UR4, RZ ;  /* 0x0000000412127c10 */ /* 0x000fe2000fffe0ff */
[----:B------:R-:W-:Y:S01]  /*2250*/  FMUL R57, R16, R57 ;  /* 0x0000003910397220 */ /* 0x000fe20000400000 */
[----:B------:R-:W-:Y:S02]  /*2260*/  IADD3 R16, R14, 0x80, RZ ;  /* 0x000000800e107810 */ /* 0x000fe40007ffe0ff */
[----:B------:R-:W-:Y:S01]  /*2270*/  PRMT R21, RZ, 0x7610, R21 ;  /* 0x00007610ff157816 */ /* 0x000fe20000000015 */
[----:B------:R-:W-:-:S06]  /*2280*/  IMAD.WIDE R18, R18, R5, c[0x0][0x160] ;  /* 0x0000580012127625 */ /* 0x000fcc00078e0205 */
[----:B------:R0:W4:Y:S01]  /*2290*/  @P2 LDG.E.EL.U16 R21, [R18.64] ;  /* 0x0000000612152981 */ /* 0x000122000c2e1500 */
[----:B--2---:R-:W-:Y:S02]  /*22a0*/  SEL R20, R20, RZ, P1 ;  /* 0x000000ff14147207 */ /* 0x004fe40000800000 */
[----:B---3--:R-:W-:-:S03]  /*22b0*/  SEL R56, R56, RZ, P1 ;  /* 0x000000ff38387207 */ /* 0x008fc60000800000 */
[----:B------:R-:W-:Y:S02]  /*22c0*/  IMAD.U32 R17, R20, 0x10000, RZ ;  /* 0x0001000014117824 */ /* 0x000fe400078e00ff */
[----:B------:R-:W-:Y:S01]  /*22d0*/  IMAD.U32 R56, R56, 0x10000, RZ ;  /* 0x0001000038387824 */ /* 0x000fe200078e00ff */
[----:B------:R-:W-:-:S03]  /*22e0*/  PRMT R20, RZ, 0x7610, R20 ;  /* 0x00007610ff147816 */ /* 0x000fc60000000014 */
[----:B------:R-:W-:Y:S01]  /*22f0*/  FMUL R56, R17, R56 ;  /* 0x0000003811387220 */ /* 0x000fe20000400000 */
[----:B------:R-:W-:-:S05]  /*2300*/  IMAD.WIDE R16, R16, R5, c[0x0][0x170] ;  /* 0x00005c0010107625 */ /* 0x000fca00078e0205 */
[----:B------:R1:W2:Y:S01]  /*2310*/  @P2 LDG.E.EL.U16 R20, [R16.64] ;  /* 0x0000000610142981 */ /* 0x0002a2000c2e1500 */
[----:B------:R-:W-:-:S04]  /*2320*/  SHF.R.S32.HI R22, RZ, 0x1f, R6 ;  /* 0x0000001fff167819 */ /* 0x000fc80000011406 */
[----:B------:R-:W-:-:S04]  /*2330*/  LEA.HI R22, R22, R6, RZ, 0xc ;  /* 0x0000000616167211 */ /* 0x000fc800078f60ff */
[----:B0-----:R-:W-:Y:S02]  /*2340*/  LOP3.LUT R19, R22, 0xfff000, RZ, 0xc0, !PT ;  /* 0x00fff00016137812 */ /* 0x001fe400078ec0ff */
[----:B------:R-:W-:-:S03]  /*2350*/  FSEL R57, R57, RZ, P0 ;  /* 0x000000ff39397208 */ /* 0x000fc60000000000 */
[----:B------:R-:W-:Y:S01]  /*2360*/  IMAD.IADD R22, R6, 0x1, -R19 ;  /* 0x0000000106167824 */ /* 0x000fe200078e0a13 */
[----:B------:R-:W-:-:S03]  /*2370*/  PLOP3.LUT P0, PT, PT, PT, UP1, 0x40, 0x0 ;  /* 0x000000000000781c */ /* 0x000fc60003f0e818 */
[----:B------:R-:W-:Y:S01]  /*2380*/  IMAD R22, R22, 0x100, R29 ;  /* 0x0000010016167824 */ /* 0x000fe200078e021d */
[----:B------:R-:W-:-:S04]  /*2390*/  ISETP.LT.AND P0, PT, R25, 0x2, P0 ;  /* 0x000000021900780c */ /* 0x000fc80000701270 */
[----:B-1----:R-:W-:Y:S02]  /*23a0*/  IADD3 R16, R22, UR4, RZ ;  /* 0x0000000416107c10 */ /* 0x002fe4000fffe0ff */
[----:B------:R-:W-:-:S03]  /*23b0*/  PRMT R22, RZ, 0x7610, R22 ;  /* 0x00007610ff167816 */ /* 0x000fc60000000016 */
[----:B------:R-:W-:Y:S01]  /*23c0*/  IMAD.WIDE R16, R16, R5, c[0x0][0x160] ;  /* 0x0000580010107625 */ /* 0x000fe200078e0205 */
[----:B----4-:R-:W-:-:S05]  /*23d0*/  SEL R18, R21, RZ, P2 ;  /* 0x000000ff15127207 */ /* 0x010fca0001000000 */
[----:B------:R-:W-:Y:S01]  /*23e0*/  IMAD.U32 R18, R18, 0x10000, RZ ;  /* 0x0001000012127824 */ /* 0x000fe200078e00ff */
[----:B--2---:R-:W-:-:S05]  /*23f0*/  SEL R20, R20, RZ, P2 ;  /* 0x000000ff14147207 */ /* 0x004fca0001000000 */
[----:B------:R-:W-:-:S04]  /*2400*/  IMAD.U32 R21, R20, 0x10000, RZ ;  /* 0x0001000014157824 */ /* 0x000fc800078e00ff */
[----:B------:R-:W-:Y:S01]  /*2410*/  FMUL R21, R18, R21 ;  /* 0x0000001512157220 */ /* 0x000fe20000400000 */
[----:B------:R-:W-:Y:S02]  /*2420*/  IADD3 R18, R26, 0x80, RZ ;  /* 0x000000801a127810 */ /* 0x000fe40007ffe0ff */
[----:B------:R-:W-:-:S03]  /*2430*/  PRMT R20, RZ, 0x7610, R20 ;  /* 0x00007610ff147816 */ /* 0x000fc60000000014 */
[----:B------:R-:W-:-:S03]  /*2440*/  IMAD.WIDE R18, R18, R5, c[0x0][0x170] ;  /* 0x00005c0012127625 */ /* 0x000fc600078e0205 */
[----:B------:R0:W2:Y:S04]  /*2450*/  @P0 LDG.E.EL.U16 R20, [R16.64] ;  /* 0x0000000610140981 */ /* 0x0000a8000c2e1500 */
[----:B------:R1:W3:Y:S01]  /*2460*/  @P0 LDG.E.EL.U16 R22, [R18.64] ;  /* 0x0000000612160981 */ /* 0x0002e2000c2e1500 */
[----:B------:R-:W-:Y:S01]  /*2470*/  IMAD R58, R41, 0x4, R58 ;  /* 0x00000004293a7824 */ /* 0x000fe200078e023a */
[----:B------:R-:W-:-:S04]  /*2480*/  FADD R50, R50, R59 ;  /* 0x0000003b32327221 */ /* 0x000fc80000000000 */
[----:B------:R-:W-:-:S04]  /*2490*/  SHF.R.S32.HI R59, RZ, 0x1f, R58 ;  /* 0x0000001fff3b7819 */ /* 0x000fc8000001143a */
[----:B------:R-:W-:-:S04]  /*24a0*/  LEA.HI R59, R59, R58, RZ, 0xa ;  /* 0x0000003a3b3b7211 */ /* 0x000fc800078f50ff */
[----:B0-----:R-:W-:Y:S01]  /*24b0*/  LOP3.LUT R17, R59, 0xfffffc00, RZ, 0xc0, !PT ;  /* 0xfffffc003b117812 */ /* 0x001fe200078ec0ff */
[----:B------:R-:W-:-:S04]  /*24c0*/  IMAD.U32 R16, RZ, RZ, UR5 ;  /* 0x00000005ff107e24 */ /* 0x000fc8000f8e00ff */
[----:B------:R-:W-:-:S04]  /*24d0*/  IMAD.IADD R17, R58, 0x1, -R17 ;  /* 0x000000013a117824 */ /* 0x000fc800078e0a11 */
[----:B------:R-:W-:Y:S01]  /*24e0*/  IMAD R17, R16, 0x400, R17 ;  /* 0x0000040010117824 */ /* 0x000fe200078e0211 */
[----:B------:R-:W-:Y:S02]  /*24f0*/  LEA.HI R16, R23, R58, RZ, 0xc ;  /* 0x0000003a17107211 */ /* 0x000fe400078f60ff */
[----:B------:R-:W-:Y:S02]  /*2500*/  SHF.R.S32.HI R59, RZ, 0xa, R59 ;  /* 0x0000000aff3b7819 */ /* 0x000fe4000001143b */
[----:B------:R-:W-:Y:S01]  /*2510*/  IADD3 R58, R58, 0x200, RZ ;  /* 0x000002003a3a7810 */ /* 0x000fe20007ffe0ff */
[----:B-1----:R-:W-:Y:S01]  /*2520*/  IMAD.SHL.U32 R18, R16, 0x40, RZ ;  /* 0x0000004010127824 */ /* 0x002fe200078e00ff */
[----:B------:R-:W-:Y:S02]  /*2530*/  FSEL R16, R56, RZ, P1 ;  /* 0x000000ff38107208 */ /* 0x000fe40000800000 */
[----:B------:R-:W-:Y:S02]  /*2540*/  PLOP3.LUT P1, PT, PT, PT, UP0, 0x40, 0x0 ;  /* 0x000000000000781c */ /* 0x000fe40003f2e808 */
[----:B------:R-:W-:-:S02]  /*2550*/  LOP3.LUT R59, R59, 0x80000003, RZ, 0xc0, !PT ;  /* 0x800000033b3b7812 */ /* 0x000fc400078ec0ff */
[----:B------:R-:W-:Y:S02]  /*2560*/  LOP3.LUT R18, R18, 0xfffc0000, RZ, 0xc0, !PT ;  /* 0xfffc000012127812 */ /* 0x000fe400078ec0ff */
[-C--:B------:R-:W-:Y:S02]  /*2570*/  LEA.HI R23, R23, R58.reuse, RZ, 0xc ;  /* 0x0000003a17177211 */ /* 0x080fe400078f60ff */
[----:B------:R-:W-:Y:S02]  /*2580*/  ISETP.EQ.AND P1, PT, R59, 0x2, P1 ;  /* 0x000000023b00780c */ /* 0x000fe40000f22270 */
[----:B------:R-:W-:Y:S01]  /*2590*/  SHF.R.S32.HI R59, RZ, 0x1f, R58 ;  /* 0x0000001fff3b7819 */ /* 0x000fe2000001143a */
[----:B------:R-:W-:Y:S01]  /*25a0*/  FADD R48, R61, R48 ;  /* 0x000000303d307221 */ /* 0x000fe20000000000 */
[----:B------:R-:W-:Y:S02]  /*25b0*/  IMAD.IADD R56, R17, 0x1, R18 ;  /* 0x0000000111387824 */ /* 0x000fe400078e0212 */
[----:B------:R-:W-:Y:S01]  /*25c0*/  IMAD.MOV.U32 R61, RZ, RZ, 0x4 ;  /* 0x00000004ff3d7424 */ /* 0x000fe200078e00ff */
[----:B------:R-:W-:Y:S01]  /*25d0*/  LEA.HI R59, R59, R58, RZ, 0xa ;  /* 0x0000003a3b3b7211 */ /* 0x000fe200078f50ff */
[----:B------:R-:W-:Y:S01]  /*25e0*/  IMAD.SHL.U32 R23, R23, 0x40, RZ ;  /* 0x0000004017177824 */ /* 0x000fe200078e00ff */
[----:B------:R-:W-:Y:S01]  /*25f0*/  FADD R52, R52, R55 ;  /* 0x0000003734347221 */ /* 0x000fe20000000000 */
[----:B------:R-:W-:Y:S01]  /*2600*/  FADD R57, R54, R57 ;  /* 0x0000003936397221 */ /* 0x000fe20000000000 */
[----:B------:R-:W-:Y:S01]  /*2610*/  IMAD.WIDE R54, R56, R61, c[0x0][0x178] ;  /* 0x00005e0038367625 */ /* 0x000fe200078e023d */
[----:B------:R-:W-:-:S02]  /*2620*/  LOP3.LUT R56, R59, 0xfffffc00, RZ, 0xc0, !PT ;  /* 0xfffffc003b387812 */ /* 0x000fc400078ec0ff */
[----:B------:R-:W-:-:S04]  /*2630*/  LOP3.LUT R23, R23, 0xfffc0000, RZ, 0xc0, !PT ;  /* 0xfffc000017177812 */ /* 0x000fc800078ec0ff */
[----:B------:R-:W-:Y:S02]  /*2640*/  IADD3 R58, R23, R58, -R56 ;  /* 0x0000003a173a7210 */ /* 0x000fe40007ffe838 */
[----:B------:R-:W-:Y:S02]  /*2650*/  SHF.R.S32.HI R23, RZ, 0xa, R59 ;  /* 0x0000000aff177819 */ /* 0x000fe4000001143b */
[----:B------:R-:W-:Y:S01]  /*2660*/  FSEL R59, R21, RZ, P2 ;  /* 0x000000ff153b7208 */ /* 0x000fe20001000000 */
[----:B------:R-:W-:Y:S01]  /*2670*/  FADD R53, R53, R16 ;  /* 0x0000001035357221 */ /* 0x000fe20000000000 */
[----:B------:R-:W-:Y:S02]  /*2680*/  PLOP3.LUT P2, PT, PT, PT, UP0, 0x40, 0x0 ;  /* 0x000000000000781c */ /* 0x000fe40003f4e808 */
[----:B------:R-:W-:Y:S01]  /*2690*/  LOP3.LUT R21, R23, 0x80000003, RZ, 0xc0, !PT ;  /* 0x8000000317157812 */ /* 0x000fe200078ec0ff */
[----:B------:R-:W-:Y:S01]  /*26a0*/  CS2R R16, SRZ ;  /* 0x0000000000107805 */ /* 0x000fe2000001ff00 */
[----:B------:R-:W-:-:S02]  /*26b0*/  CS2R R18, SRZ ;  /* 0x0000000000127805 */ /* 0x000fc4000001ff00 */
[----:B------:R-:W-:Y:S01]  /*26c0*/  ISETP.EQ.AND P2, PT, R21, 0x2, P2 ;  /* 0x000000021500780c */ /* 0x000fe20001742270 */
[----:B------:R-:W-:-:S03]  /*26d0*/  IMAD.U32 R21, RZ, RZ, UR5 ;  /* 0x00000005ff157e24 */ /* 0x000fc6000f8e00ff */
[----:B------:R0:W4:Y:S02]  /*26e0*/  @P1 LDG.E.EL.128 R16, [R54.64] ;  /* 0x0000000636101981 */ /* 0x000124000c2e1d00 */
[----:B0-----:R-:W-:-:S04]  /*26f0*/  IMAD R54, R21, 0x400, R58 ;  /* 0x0000040015367824 */ /* 0x001fc800078e023a */
[----:B------:R-:W-:Y:S01]  /*2700*/  IMAD.WIDE R54, R54, R61, c[0x0][0x178] ;  /* 0x00005e0036367625 */ /* 0x000fe200078e023d */
[----:B--2---:R-:W-:Y:S02]  /*2710*/  SEL R20, R20, RZ, P0 ;  /* 0x000000ff14147207 */ /* 0x004fe40000000000 */
[----:B---3--:R-:W-:-:S03]  /*2720*/  SEL R22, R22, RZ, P0 ;  /* 0x000000ff16167207 */ /* 0x008fc60000000000 */
[----:B------:R-:W-:Y:S02]  /*2730*/  IMAD.U32 R21, R20, 0x10000, RZ ;  /* 0x0001000014157824 */ /* 0x000fe400078e00ff */
[----:B------:R-:W-:-:S04]  /*2740*/  IMAD.U32 R22, R22, 0x10000, RZ ;  /* 0x0001000016167824 */ /* 0x000fc800078e00ff */
[----:B------:R-:W-:Y:S02]  /*2750*/  FMUL R56, R21, R22 ;  /* 0x0000001615387220 */ /* 0x000fe40000400000 */
[----:B------:R-:W-:Y:S01]  /*2760*/  CS2R R20, SRZ ;  /* 0x0000000000147805 */ /* 0x000fe2000001ff00 */
[----:B------:R-:W-:-:S06]  /*2770*/  CS2R R22, SRZ ;  /* 0x0000000000167805 */ /* 0x000fcc000001ff00 */
[----:B------:R0:W2:Y:S01]  /*2780*/  @P2 LDG.E.EL.128 R20, [R54.64] ;  /* 0x0000000636142981 */ /* 0x0000a2000c2e1d00 */
[----:B------:R-:W-:Y:S02]  /*2790*/  IMAD.IADD R32, R47, 0x1, R32 ;  /* 0x000000012f207824 */ /* 0x000fe400078e0220 */
[----:B------:R-:W-:Y:S01]  /*27a0*/  IMAD R27, R27, 0x100, R47 ;  /* 0x000001001b1b7824 */ /* 0x000fe200078e022f */
[----:B------:R-:W-:Y:S02]  /*27b0*/  FSEL R47, R56, RZ, P0 ;  /* 0x000000ff382f7208 */ /* 0x000fe40000000000 */
[----:B------:R-:W-:Y:S01]  /*27c0*/  PLOP3.LUT P0, PT, PT, PT, UP0, 0x40, 0x0 ;  /* 0x000000000000781c */ /* 0x000fe20003f0e808 */
[----:B------:R-:W-:Y:S01]  /*27d0*/  FADD R51, R51, R60 ;  /* 0x0000003c33337221 */ /* 0x000fe20000000000 */
[----:B------:R-:W-:Y:S01]  /*27e0*/  FADD R42, R42, R59 ;  /* 0x0000003b2a2a7221 */ /* 0x000fe20000000000 */
[----:B------:R-:W-:Y:S01]  /*27f0*/  UIADD3 UR4, UR5, 0x40000, URZ ;  /* 0x0004000005047890 */ /* 0x000fe2000fffe03f */
[----:B------:R-:W-:Y:S01]  /*2800*/  IMAD R13, R13, 0x100, R44 ;  /* 0x000001000d0d7824 */ /* 0x000fe200078e022c */
[----:B------:R-:W-:Y:S01]  /*2810*/  FADD R46, R46, R47 ;  /* 0x0000002f2e2e7221 */ /* 0x000fe20000000000 */
[----:B------:R-:W-:Y:S01]  /*2820*/  IMAD.SHL.U32 R60, R41, 0x20, RZ ;  /* 0x00000020293c7824 */ /* 0x000fe200078e00ff */
[----:B------:R-:W-:Y:S01]  /*2830*/  ISETP.GT.AND P0, PT, R31, 0x2, P0 ;  /* 0x000000021f00780c */ /* 0x000fe20000704270 */
[----:B------:R-:W-:Y:S01]  /*2840*/  IMAD.IADD R24, R44, 0x1, R24 ;  /* 0x000000012c187824 */ /* 0x000fe200078e0218 */
[----:B------:R-:W-:Y:S01]  /*2850*/  LOP3.LUT R47, R41, 0x80, RZ, 0xfc, !PT ;  /* 0x00000080292f7812 */ /* 0x000fe200078efcff */
[----:B------:R-:W-:Y:S01]  /*2860*/  IMAD.IADD R14, R49, 0x1, R14 ;  /* 0x00000001310e7824 */ /* 0x000fe200078e020e */
[C---:B------:R-:W-:Y:S01]  /*2870*/  LOP3.LUT R44, R41.reuse, 0x180, RZ, 0xfc, !PT ;  /* 0x00000180292c7812 */ /* 0x040fe200078efcff */
[----:B------:R-:W-:Y:S01]  /*2880*/  IMAD R8, R8, 0x100, R49 ;  /* 0x0000010008087824 */ /* 0x000fe200078e0231 */
[----:B------:R-:W-:-:S02]  /*2890*/  LOP3.LUT R49, R41, 0x100, RZ, 0xfc, !PT ;  /* 0x0000010029317812 */ /* 0x000fc400078efcff */
[----:B----4-:R-:W-:Y:S02]  /*28a0*/  SEL R59, R16, RZ, P1 ;  /* 0x000000ff103b7207 */ /* 0x010fe40000800000 */
[----:B0-----:R-:W-:Y:S02]  /*28b0*/  SEL R55, R17, RZ, P1 ;  /* 0x000000ff11377207 */ /* 0x001fe40000800000 */
[----:B------:R-:W-:Y:S02]  /*28c0*/  SEL R61, R18, RZ, P1 ;  /* 0x000000ff123d7207 */ /* 0x000fe40000800000 */
[----:B------:R-:W-:Y:S01]  /*28d0*/  SEL R19, R19, RZ, P1 ;  /* 0x000000ff13137207 */ /* 0x000fe20000800000 */
[----:B------:R0:W-:Y:S01]  /*28e0*/  STS [R60], R59 ;  /* 0x0000003b3c007388 */ /* 0x0001e20000000800 */
[----:B------:R-:W-:-:S03]  /*28f0*/  PLOP3.LUT P1, PT, PT, PT, UP0, 0x40, 0x0 ;  /* 0x000000000000781c */ /* 0x000fc60003f2e808 */
[----:B------:R-:W-:Y:S04]  /*2900*/  STS [R60+0x8], R55 ;  /* 0x000008373c007388 */ /* 0x000fe80000000800 */
[----:B------:R-:W-:Y:S04]  /*2910*/  STS [R60+0x10], R61 ;  /* 0x0000103d3c007388 */ /* 0x000fe80000000800 */
[----:B------:R-:W-:Y:S01]  /*2920*/  STS [R60+0x18], R19 ;  /* 0x000018133c007388 */ /* 0x000fe20000000800 */
[----:B0-----:R-:W-:-:S03]  /*2930*/  PRMT R59, RZ, 0x7610, R59 ;  /* 0x00007610ff3b7816 */ /* 0x001fc6000000003b */
[----:B------:R-:W-:Y:S06]  /*2940*/  BAR.SYNC 0x0 ;  /* 0x0000000000007b1d */ /* 0x000fec0000000000 */
[----:B------:R-:W-:Y:S04]  /*2950*/  LDS R58, [R41.X8] ;  /* 0x00000000293a7984 */ /* 0x000fe80000008800 */
[----:B------:R-:W-:Y:S04]  /*2960*/  LDS R54, [R47.X8] ;  /* 0x000000002f367984 */ /* 0x000fe80000008800 */
[----:B------:R-:W-:Y:S04]  /*2970*/  LDS R56, [R49.X8] ;  /* 0x0000000031387984 */ /* 0x000fe80000008800 */
[----:B------:R-:W-:Y:S04]  /*2980*/  LDS R55, [R44.X8] ;  /* 0x000000002c377984 */ /* 0x000fe80000008800 */
[----:B------:R-:W-:Y:S06]  /*2990*/  BAR.SYNC 0x0 ;  /* 0x0000000000007b1d */ /* 0x000fec0000000000 */
[----:B------:R-:W-:-:S02]  /*29a0*/  ISETP.GT.AND P1, PT, R11, 0x2, P1 ;  /* 0x000000020b00780c */ /* 0x000fc40000f24270 */
[----:B------:R-:W-:Y:S02]  /*29b0*/  IADD3 R16, R27, UR4, RZ ;  /* 0x000000041b107c10 */ /* 0x000fe4000fffe0ff */
[----:B------:R-:W-:Y:S02]  /*29c0*/  PRMT R27, RZ, 0x7610, R27 ;  /* 0x00007610ff1b7816 */ /* 0x000fe4000000001b */
[----:B--2---:R-:W-:Y:S02]  /*29d0*/  SEL R17, R20, RZ, P2 ;  /* 0x000000ff14117207 */ /* 0x004fe40001000000 */
[----:B------:R-:W-:Y:S02]  /*29e0*/  SEL R21, R21, RZ, P2 ;  /* 0x000000ff15157207 */ /* 0x000fe40001000000 */
[----:B------:R-:W-:Y:S02]  /*29f0*/  IADD3 R20, R13, UR4, RZ ;  /* 0x000000040d147c10 */ /* 0x000fe4000fffe0ff */
[----:B------:R-:W-:-:S02]  /*2a00*/  SEL R19, R22, RZ, P2 ;  /* 0x000000ff16137207 */ /* 0x000fc40001000000 */
[----:B------:R-:W-:Y:S01]  /*2a10*/  SEL R61, R23, RZ, P2 ;  /* 0x000000ff173d7207 */ /* 0x000fe20001000000 */
[----:B------:R0:W-:Y:S01]  /*2a20*/  STS [R60+0x8], R21 ;  /* 0x000008153c007388 */ /* 0x0001e20000000800 */
[----:B------:R-:W-:Y:S01]  /*2a30*/  PRMT R13, RZ, 0x7610, R13 ;  /* 0x00007610ff0d7816 */ /* 0x000fe2000000000d */
[-C--:B------:R-:W-:Y:S02]  /*2a40*/  IMAD.WIDE R22, R24, R5.reuse, c[0x0][0x180] ;  /* 0x0000600018167625 */ /* 0x080fe400078e0205 */
[----:B------:R-:W-:Y:S04]  /*2a50*/  STS [R60], R17 ;  /* 0x000000113c007388 */ /* 0x000fe80000000800 */
[----:B------:R-:W-:Y:S01]  /*2a60*/  STS [R60+0x10], R19 ;  /* 0x000010133c007388 */ /* 0x000fe20000000800 */
[----:B0-----:R-:W-:-:S03]  /*2a70*/  IMAD.WIDE R20, R20, R5, c[0x0][0x180] ;  /* 0x0000600014147625 */ /* 0x001fc600078e0205 */
[----:B------:R-:W-:Y:S04]  /*2a80*/  STS [R60+0x18], R61 ;  /* 0x0000183d3c007388 */ /* 0x000fe80000000800 */
[----:B------:R-:W-:Y:S06]  /*2a90*/  BAR.SYNC 0x0 ;  /* 0x0000000000007b1d */ /* 0x000fec0000000000 */
[----:B------:R0:W2:Y:S01]  /*2aa0*/  @P0 LDG.E.EL.U16 R13, [R22.64] ;  /* 0x00000006160d0981 */ /* 0x0000a2000c2e1500 */
[----:B------:R-:W-:-:S03]  /*2ab0*/  PLOP3.LUT P2, PT, PT, PT, UP0, 0x40, 0x0 ;  /* 0x000000000000781c */ /* 0x000fc60003f4e808 */
[----:B------:R1:W3:Y:S01]  /*2ac0*/  @P0 LDG.E.EL.U16 R59, [R20.64] ;  /* 0x00000006143b0981 */ /* 0x0002e2000c2e1500 */
[----:B------:R-:W-:Y:S01]  /*2ad0*/  PRMT R24, RZ, 0x7610, R24 ;  /* 0x00007610ff187816 */ /* 0x000fe20000000018 */
[-C--:B------:R-:W-:Y:S01]  /*2ae0*/  IMAD.WIDE R18, R32, R5.reuse, c[0x0][0x180] ;  /* 0x0000600020127625 */ /* 0x080fe200078e0205 */
[----:B------:R-:W-:Y:S01]  /*2af0*/  ISETP.GT.AND P2, PT, R15, 0x2, P2 ;  /* 0x000000020f00780c */ /* 0x000fe20001744270 */
[----:B------:R-:W4:Y:S02]  /*2b00*/  LDS R41, [R41.X8] ;  /* 0x0000000029297984 */ /* 0x000f240000008800 */
[-C--:B------:R-:W-:Y:S01]  /*2b10*/  IMAD.WIDE R16, R16, R5.reuse, c[0x0][0x180] ;  /* 0x0000600010107625 */ /* 0x080fe200078e0205 */
[----:B------:R-:W-:Y:S01]  /*2b20*/  IADD3 R60, R8, UR4, RZ ;  /* 0x00000004083c7c10 */ /* 0x000fe2000fffe0ff */
[----:B------:R5:W4:Y:S04]  /*2b30*/  @P1 LDG.E.EL.U16 R27, [R18.64] ;  /* 0x00000006121b1981 */ /* 0x000b28000c2e1500 */
[----:B------:R-:W4:Y:S01]  /*2b40*/  @P1 LDG.E.EL.U16 R24, [R16.64] ;  /* 0x0000000610181981 */ /* 0x000f22000c2e1500 */
[----:B------:R-:W-:Y:S01]  /*2b50*/  PRMT R32, RZ, 0x7610, R32 ;  /* 0x00007610ff207816 */ /* 0x000fe20000000020 */
[-C--:B0-----:R-:W-:Y:S01]  /*2b60*/  IMAD.WIDE R22, R14, R5.reuse, c[0x0][0x180] ;  /* 0x000060000e167625 */ /* 0x081fe200078e0205 */
[----:B------:R-:W-:Y:S01]  /*2b70*/  PRMT R8, RZ, 0x7610, R8 ;  /* 0x00007610ff087816 */ /* 0x000fe20000000008 */
[----:B------:R-:W0:Y:S02]  /*2b80*/  LDS R47, [R47.X8] ;  /* 0x000000002f2f7984 */ /* 0x000e240000008800 */
[----:B-1----:R-:W-:-:S02]  /*2b90*/  IMAD.WIDE R20, R60, R5, c[0x0][0x180] ;  /* 0x000060003c147625 */ /* 0x002fc400078e0205 */
[----:B------:R-:W4:Y:S04]  /*2ba0*/  @P2 LDG.E.EL.U16 R32, [R22.64] ;  /* 0x0000000616202981 */ /* 0x000f28000c2e1500 */
[----:B------:R-:W4:Y:S04]  /*2bb0*/  @P2 LDG.E.EL.U16 R8, [R20.64] ;  /* 0x0000000614082981 */ /* 0x000f28000c2e1500 */
[----:B------:R-:W1:Y:S01]  /*2bc0*/  LDS R49, [R49.X8] ;  /* 0x0000000031317984 */ /* 0x000e620000008800 */
[----:B-----5:R-:W-:Y:S02]  /*2bd0*/  IMAD.IADD R18, R39, 0x1, R40 ;  /* 0x0000000127127824 */ /* 0x020fe400078e0228 */
[----:B------:R-:W-:Y:S01]  /*2be0*/  IMAD R30, R30, 0x100, R29 ;  /* 0x000001001e1e7824 */ /* 0x000fe200078e021d */
[----:B------:R-:W5:Y:S01]  /*2bf0*/  LDS R44, [R44.X8] ;  /* 0x000000002c2c7984 */ /* 0x000f620000008800 */
[----:B------:R-:W-:Y:S01]  /*2c00*/  IMAD.WIDE R18, R18, R5, c[0x0][0x180] ;  /* 0x0000600012127625 */ /* 0x000fe200078e0205 */
[----:B--2---:R-:W-:-:S02]  /*2c10*/  SEL R13, R13, RZ, P0 ;  /* 0x000000ff0d0d7207 */ /* 0x004fc40000000000 */
[----:B---3--:R-:W-:Y:S02]  /*2c20*/  SEL R59, R59, RZ, P0 ;  /* 0x000000ff3b3b7207 */ /* 0x008fe40000000000 */
[----:B------:R-:W-:Y:S01]  /*2c30*/  ISETP.NE.AND P0, PT, R31, 0x2, PT ;  /* 0x000000021f00780c */ /* 0x000fe20003f05270 */
[----:B------:R-:W-:Y:S02]  /*2c40*/  IMAD.U32 R14, R13, 0x10000, RZ ;  /* 0x000100000d0e7824 */ /* 0x000fe400078e00ff */
[----:B------:R-:W-:Y:S01]  /*2c50*/  IMAD.U32 R13, R59, 0x10000, RZ ;  /* 0x000100003b0d7824 */ /* 0x000fe200078e00ff */
[----:B----4-:R-:W-:-:S03]  /*2c60*/  SEL R27, R27, RZ, P1 ;  /* 0x000000ff1b1b7207 */ /* 0x010fc60000800000 */
[----:B------:R-:W-:Y:S01]  /*2c70*/  FADD R14, R14, R13 ;  /* 0x0000000d0e0e7221 */ /* 0x000fe20000000000 */
[----:B------:R-:W-:Y:S02]  /*2c80*/  SEL R13, R24, RZ, P1 ;  /* 0x000000ff180d7207 */ /* 0x000fe40000800000 */
[----:B------:R-:W-:-:S04]  /*2c90*/  ISETP.GT.AND P1, PT, R31, 0x2, PT ;  /* 0x000000021f00780c */ /* 0x000fc80003f24270 */
[----:B------:R-:W-:Y:S02]  /*2ca0*/  @P0 FSEL R41, R14, RZ, P1 ;  /* 0x000000ff0e290208 */ /* 0x000fe40000800000 */
[----:B------:R-:W-:Y:S01]  /*2cb0*/  ISETP.NE.AND P0, PT, R11, 0x2, PT ;  /* 0x000000020b00780c */ /* 0x000fe20003f05270 */
[----:B------:R-:W-:Y:S01]  /*2cc0*/  IMAD.U32 R16, R27, 0x10000, RZ ;  /* 0x000100001b107824 */ /* 0x000fe200078e00ff */
[----:B------:R-:W-:Y:S01]  /*2cd0*/  SEL R32, R32, RZ, P2 ;  /* 0x000000ff20207207 */ /* 0x000fe20001000000 */
[----:B------:R-:W-:Y:S01]  /*2ce0*/  IMAD.U32 R13, R13, 0x10000, RZ ;  /* 0x000100000d0d7824 */ /* 0x000fe200078e00ff */
[----:B------:R-:W-:Y:S02]  /*2cf0*/  SEL R8, R8, RZ, P2 ;  /* 0x000000ff08087207 */ /* 0x000fe40001000000 */
[----:B------:R-:W-:Y:S01]  /*2d00*/  ISETP.NE.AND P1, PT, R15, 0x2, PT ;  /* 0x000000020f00780c */ /* 0x000fe20003f25270 */
[----:B------:R-:W-:Y:S01]  /*2d10*/  FADD R13, R16, R13 ;  /* 0x0000000d100d7221 */ /* 0x000fe20000000000 */
[----:B------:R-:W-:Y:S01]  /*2d20*/  ISETP.GT.AND P2, PT, R11, 0x2, PT ;  /* 0x000000020b00780c */ /* 0x000fe20003f44270 */
[----:B------:R-:W-:-:S02]  /*2d30*/  IMAD.U32 R17, R32, 0x10000, RZ ;  /* 0x0001000020117824 */ /* 0x000fc400078e00ff */
[----:B------:R-:W-:Y:S02]  /*2d40*/  IMAD.U32 R8, R8, 0x10000, RZ ;  /* 0x0001000008087824 */ /* 0x000fe400078e00ff */
[----:B0-----:R-:W-:Y:S01]  /*2d50*/  @P0 FSEL R47, R13, RZ, P2 ;  /* 0x000000ff0d2f0208 */ /* 0x001fe20001000000 */
[----:B------:R-:W-:Y:S01]  /*2d60*/  IMAD.U32 R13, RZ, RZ, UR5 ;  /* 0x00000005ff0d7e24 */ /* 0x000fe2000f8e00ff */
[----:B------:R-:W-:Y:S01]  /*2d70*/  FADD R8, R17, R8 ;  /* 0x0000000811087221 */ /* 0x000fe20000000000 */
[----:B------:R-:W-:Y:S02]  /*2d80*/  ISETP.GT.AND P2, PT, R15, 0x2, PT ;  /* 0x000000020f00780c */ /* 0x000fe40003f44270 */
[----:B------:R-:W-:Y:S02]  /*2d90*/  ISETP.GT.AND P0, PT, R38, 0x2, PT ;  /* 0x000000022600780c */ /* 0x000fe40003f04270 */
[----:B-1----:R-:W-:Y:S02]  /*2da0*/  @P1 FSEL R49, R8, RZ, P2 ;  /* 0x000000ff08311208 */ /* 0x002fe40001000000 */
[----:B------:R-:W-:-:S02]  /*2db0*/  ISETP.LT.AND P1, PT, R13, 0x100, P0 ;  /* 0x000001000d00780c */ /* 0x000fc40000721270 */
[----:B------:R-:W-:Y:S02]  /*2dc0*/  IADD3 R16, R39, 0x40000, R40 ;  /* 0x0004000027107810 */ /* 0x000fe40007ffe028 */
[----:B------:R-:W-:Y:S02]  /*2dd0*/  PRMT R8, RZ, 0x7610, R8 ;  /* 0x00007610ff087816 */ /* 0x000fe40000000008 */
[----:B------:R-:W-:Y:S01]  /*2de0*/  PRMT R13, RZ, 0x7610, R13 ;  /* 0x00007610ff0d7816 */ /* 0x000fe2000000000d */
[----:B------:R-:W-:-:S06]  /*2df0*/  IMAD.WIDE R16, R16, R5, c[0x0][0x180] ;  /* 0x0000600010107625 */ /* 0x000fcc00078e0205 */
[----:B------:R0:W2:Y:S04]  /*2e00*/  @P1 LDG.E.EL.U16 R8, [R18.64] ;  /* 0x0000000612081981 */ /* 0x0000a8000c2e1500 */
[----:B------:R1:W3:Y:S01]  /*2e10*/  @P1 LDG.E.EL.U16 R13, [R16.64] ;  /* 0x00000006100d1981 */ /* 0x0002e2000c2e1500 */
[----:B------:R-:W-:Y:S01]  /*2e20*/  ISETP.NE.AND P2, PT, R38, 0x2, PT ;  /* 0x000000022600780c */ /* 0x000fe20003f45270 */
[C-C-:B0-----:R-:W-:Y:S01]  /*2e30*/  IMAD.IADD R18, R37.reuse, 0x1, R36.reuse ;  /* 0x0000000125127824 */ /* 0x141fe200078e0224 */
[----:B-1----:R-:W-:-:S03]  /*2e40*/  IADD3 R16, R37, 0x40000, R36 ;  /* 0x0004000025107810 */ /* 0x002fc60007ffe024 */
[----:B------:R-:W-:-:S04]  /*2e50*/  IMAD.WIDE R18, R18, R5, c[0x0][0x180] ;  /* 0x0000600012127625 */ /* 0x000fc800078e0205 */
[----:B------:R-:W-:Y:S01]  /*2e60*/  IMAD.WIDE R16, R16, R5, c[0x0][0x180] ;  /* 0x0000600010107625 */ /* 0x000fe200078e0205 */
[----:B--2---:R-:W-:Y:S02]  /*2e70*/  SEL R8, R8, RZ, P1 ;  /* 0x000000ff08087207 */ /* 0x004fe40000800000 */
[----:B---3--:R-:W-:-:S03]  /*2e80*/  SEL R14, R13, RZ, P1 ;  /* 0x000000ff0d0e7207 */ /* 0x008fc60000800000 */
[----:B------:R-:W-:Y:S02]  /*2e90*/  IMAD.U32 R13, R8, 0x10000, RZ ;  /* 0x00010000080d7824 */ /* 0x000fe400078e00ff */
[----:B------:R-:W-:Y:S01]  /*2ea0*/  IMAD.U32 R8, R14, 0x10000, RZ ;  /* 0x000100000e087824 */ /* 0x000fe200078e00ff */
[----:B------:R-:W-:-:S03]  /*2eb0*/  ISETP.GT.AND P1, PT, R35, 0x2, PT ;  /* 0x000000022300780c */ /* 0x000fc60003f24270 */
[----:B------:R-:W-:Y:S01]  /*2ec0*/  FADD R8, R13, R8 ;  /* 0x000000080d087221 */ /* 0x000fe20000000000 */
[----:B------:R-:W-:-:S04]  /*2ed0*/  IMAD.U32 R13, RZ, RZ, UR5 ;  /* 0x00000005ff0d7e24 */ /* 0x000fc8000f8e00ff */
[----:B------:R-:W-:Y:S02]  /*2ee0*/  @P2 FSEL R58, R8, RZ, P0 ;  /* 0x000000ff083a2208 */ /* 0x000fe40000000000 */
[----:B------:R-:W-:Y:S02]  /*2ef0*/  ISETP.LT.AND P0, PT, R13, 0x100, P1 ;  /* 0x000001000d00780c */ /* 0x000fe40000f01270 */
[----:B------:R-:W-:Y:S02]  /*2f00*/  PRMT R8, RZ, 0x7610, R8 ;  /* 0x00007610ff087816 */ /* 0x000fe40000000008 */
[----:B------:R-:W-:-:S09]  /*2f10*/  PRMT R13, RZ, 0x7610, R13 ;  /* 0x00007610ff0d7816 */ /* 0x000fd2000000000d */
        /* <DEDUP_REMOVED lines=20> */
[----:B------:R-:W-:Y:S02]  /*3060*/  ISETP.GT.AND P2, PT, R28, 0x2, PT ;  /* 0x000000021c00780c */ /* 0x000fe40003f44270 */
[----:B------:R-:W-:Y:S02]  /*3070*/  PRMT R20, RZ, 0x7610, R20 ;  /* 0x00007610ff147816 */ /* 0x000fe40000000014 */
[----:B-1----:R-:W-:-:S05]  /*3080*/  IADD3 R16, R45, 0x40000, R12 ;  /* 0x000400002d107810 */ /* 0x002fca0007ffe00c */
[----:B------:R-:W-:Y:S01]  /*3090*/  IMAD.WIDE R16, R16, R5, c[0x0][0x180] ;  /* 0x0000600010107625 */ /* 0x000fe200078e0205 */
[----:B------:R-:W-:-:S03]  /*30a0*/  IADD3 R30, R30, UR4, RZ ;  /* 0x000000041e1e7c10 */ /* 0x000fc6000fffe0ff */
[----:B0-----:R-:W-:Y:S01]  /*30b0*/  IMAD.IADD R18, R29, 0x1, R26 ;  /* 0x000000011d127824 */ /* 0x001fe200078e021a */
[----:B------:R-:W-:-:S03]  /*30c0*/  PRMT R21, RZ, 0x7610, R21 ;  /* 0x00007610ff157816 */ /* 0x000fc60000000015 */
[----:B------:R-:W-:Y:S01]  /*30d0*/  IMAD.WIDE R18, R18, R5, c[0x0][0x180] ;  /* 0x0000600012127625 */ /* 0x000fe200078e0205 */
[----:B--2---:R-:W-:Y:S02]  /*30e0*/  SEL R8, R8, RZ, P1 ;  /* 0x000000ff08087207 */ /* 0x004fe40000800000 */
[----:B---3--:R-:W-:Y:S02]  /*30f0*/  SEL R14, R13, RZ, P1 ;  /* 0x000000ff0d0e7207 */ /* 0x008fe40000800000 */
[----:B------:R-:W-:Y:S01]  /*3100*/  ISETP.NE.AND P1, PT, R33, 0x2, PT ;  /* 0x000000022100780c */ /* 0x000fe20003f25270 */
[----:B------:R-:W-:Y:S02]  /*3110*/  IMAD.U32 R13, R8, 0x10000, RZ ;  /* 0x00010000080d7824 */ /* 0x000fe400078e00ff */
[----:B------:R-:W-:-:S04]  /*3120*/  IMAD.U32 R8, R14, 0x10000, RZ ;  /* 0x000100000e087824 */ /* 0x000fc800078e00ff */
[----:B------:R-:W-:Y:S01]  /*3130*/  FADD R8, R13, R8 ;  /* 0x000000080d087221 */ /* 0x000fe20000000000 */
[----:B------:R-:W-:Y:S01]  /*3140*/  IMAD.U32 R13, RZ, RZ, UR5 ;  /* 0x00000005ff0d7e24 */ /* 0x000fe2000f8e00ff */
[----:B------:R-:W-:-:S04]  /*3150*/  FADD R14, RZ, R57 ;  /* 0x00000039ff0e7221 */ /* 0x000fc80000000000 */
[----:B------:R-:W-:Y:S01]  /*3160*/  @P1 FSEL R56, R8, RZ, P0 ;  /* 0x000000ff08381208 */ /* 0x000fe20000000000 */
[----:B------:R-:W-:Y:S01]  /*3170*/  IMAD.IADD R8, R45, 0x1, R12 ;  /* 0x000000012d087824 */ /* 0x000fe200078e020c */
[----:B------:R-:W-:Y:S02]  /*3180*/  ISETP.LT.AND P1, PT, R13, 0x100, P2 ;  /* 0x000001000d00780c */ /* 0x000fe40001721270 */
[----:B------:R-:W-:Y:S01]  /*3190*/  ISETP.GE.AND P0, PT, R31, 0x2, PT ;  /* 0x000000021f00780c */ /* 0x000fe20003f06270 */
[----:B------:R-:W-:Y:S01]  /*31a0*/  IMAD.WIDE R12, R8, R5, c[0x0][0x180] ;  /* 0x00006000080c7625 */ /* 0x000fe200078e0205 */
[----:B------:R-:W-:Y:S02]  /*31b0*/  FADD R8, RZ, R53 ;  /* 0x00000035ff087221 */ /* 0x000fe40000000000 */
[----:B------:R-:W-:Y:S02]  /*31c0*/  FSEL R41, R14, R41, !P0 ;  /* 0x000000290e297208 */ /* 0x000fe40004000000 */
[----:B------:R-:W-:-:S02]  /*31d0*/  ISETP.GE.AND P0, PT, R11, 0x2, PT ;  /* 0x000000020b00780c */ /* 0x000fc40003f06270 */
[----:B------:R-:W-:Y:S02]  /*31e0*/  PRMT R11, RZ, 0x7610, R11 ;  /* 0x00007610ff0b7816 */ /* 0x000fe4000000000b */
[----:B------:R-:W-:Y:S01]  /*31f0*/  FSEL R8, R8, R47, !P0 ;  /* 0x0000002f08087208 */ /* 0x000fe20004000000 */
[----:B------:R0:W2:Y:S01]  /*3200*/  @P1 LDG.E.EL.U16 R20, [R16.64] ;  /* 0x0000000610141981 */ /* 0x0000a2000c2e1500 */
[----:B------:R-:W-:-:S03]  /*3210*/  PLOP3.LUT P0, PT, PT, PT, UP0, 0x40, 0x0 ;  /* 0x000000000000781c */ /* 0x000fc60003f0e808 */
[----:B------:R1:W3:Y:S01]  /*3220*/  @P1 LDG.E.EL.U16 R11, [R12.64] ;  /* 0x000000060c0b1981 */ /* 0x0002e2000c2e1500 */
[----:B------:R-:W-:Y:S02]  /*3230*/  ISETP.GT.AND P0, PT, R25, 0x2, P0 ;  /* 0x000000021900780c */ /* 0x000fe40000704270 */
[----:B------:R-:W-:Y:S01]  /*3240*/  PRMT R14, RZ, 0x7610, R14 ;  /* 0x00007610ff0e7816 */ /* 0x000fe2000000000e */
[----:B-1----:R-:W-:-:S10]  /*3250*/  IMAD.WIDE R12, R30, R5, c[0x0][0x180] ;  /* 0x000060001e0c7625 */ /* 0x002fd400078e0205 */
[----:B------:R-:W4:Y:S04]  /*3260*/  @P0 LDG.E.EL.U16 R14, [R18.64] ;  /* 0x00000006120e0981 */ /* 0x000f28000c2e1500 */
[----:B------:R1:W5:Y:S01]  /*3270*/  @P0 LDG.E.EL.U16 R21, [R12.64] ;  /* 0x000000060c150981 */ /* 0x000362000c2e1500 */
[----:B0-----:R-:W-:Y:S01]  /*3280*/  FADD R17, RZ, R48 ;  /* 0x00000030ff117221 */ /* 0x001fe20000000000 */
[----:B------:R-:W-:Y:S01]  /*3290*/  FADD R52, RZ, R52 ;  /* 0x00000034ff347221 */ /* 0x000fe20000000000 */
[----:B------:R-:W-:-:S03]  /*32a0*/  FADD R51, RZ, R51 ;  /* 0x00000033ff337221 */ /* 0x000fc60000000000 */
[----:B------:R-:W-:Y:S02]  /*32b0*/  FSEL R58, R17, R58, !P6 ;  /* 0x0000003a113a7208 */ /* 0x000fe40007000000 */
[----:B-1----:R-:W-:Y:S02]  /*32c0*/  LEA R12, R2, UR5, 0x8 ;  /* 0x00000005020c7c11 */ /* 0x002fe4000f8e40ff */
[----:B------:R-:W-:Y:S02]  /*32d0*/  FSEL R56, R51, R56, !P5 ;  /* 0x0000003833387208 */ /* 0x000fe40006800000 */
[----:B------:R-:W-:Y:S01]  /*32e0*/  ISETP.GE.AND P6, PT, R15, 0x2, PT ;  /* 0x000000020f00780c */ /* 0x000fe20003fc6270 */
[----:B------:R-:W-:Y:S01]  /*32f0*/  IMAD.WIDE R12, R12, R5, c[0x0][0x188] ;  /* 0x000062000c0c7625 */ /* 0x000fe200078e0205 */
[----:B------:R-:W-:Y:S01]  /*3300*/  FADD R42, RZ, R42 ;  /* 0x0000002aff2a7221 */ /* 0x000fe20000000000 */
[----:B------:R-:W-:Y:S02]  /*3310*/  LEA R2, R10, UR5, 0x8 ;  /* 0x000000050a027c11 */ /* 0x000fe4000f8e40ff */
[----:B------:R-:W-:-:S02]  /*3320*/  F2FP.BF16.F32.PACK_AB R41, R8, R41 ;  /* 0x000000290829723e */ /* 0x000fc400000010ff */
[----:B------:R-:W-:Y:S02]  /*3330*/  LEA R4, R4, UR5, 0x8 ;  /* 0x0000000504047c11 */ /* 0x000fe4000f8e40ff */
[----:B------:R-:W-:Y:S02]  /*3340*/  LEA R8, R3, UR5, 0x8 ;  /* 0x0000000503087c11 */ /* 0x000fe4000f8e40ff */
[----:B------:R-:W-:Y:S01]  /*3350*/  LEA R10, R9, UR5, 0x8 ;  /* 0x00000005090a7c11 */ /* 0x000fe2000f8e40ff */
[----:B------:R-:W-:Y:S01]  /*3360*/  IMAD.WIDE R2, R2, R5, c[0x0][0x188] ;  /* 0x0000620002027625 */ /* 0x000fe200078e0205 */
[----:B------:R-:W-:-:S03]  /*3370*/  FSEL R49, R42, R49, !P6 ;  /* 0x000000312a317208 */ /* 0x000fc60007000000 */
[----:B------:R-:W-:Y:S01]  /*3380*/  IMAD.WIDE R8, R8, R5, c[0x0][0x188] ;  /* 0x0000620008087625 */ /* 0x000fe200078e0205 */
[----:B--2---:R-:W-:Y:S02]  /*3390*/  SEL R20, R20, RZ, P1 ;  /* 0x000000ff14147207 */ /* 0x004fe40000800000 */
[----:B---3--:R-:W-:Y:S02]  /*33a0*/  SEL R11, R11, RZ, P1 ;  /* 0x000000ff0b0b7207 */ /* 0x008fe40000800000 */
[----:B------:R-:W-:-:S03]  /*33b0*/  ISETP.NE.AND P1, PT, R28, 0x2, PT ;  /* 0x000000021c00780c */ /* 0x000fc60003f25270 */
[----:B------:R-:W-:Y:S02]  /*33c0*/  IMAD.U32 R16, R11, 0x10000, RZ ;  /* 0x000100000b107824 */ /* 0x000fe400078e00ff */
[----:B------:R-:W-:-:S04]  /*33d0*/  IMAD.U32 R11, R20, 0x10000, RZ ;  /* 0x00010000140b7824 */ /* 0x000fc800078e00ff */
[----:B------:R-:W-:Y:S01]  /*33e0*/  FADD R11, R16, R11 ;  /* 0x0000000b100b7221 */ /* 0x000fe20000000000 */
[----:B----4-:R-:W-:-:S04]  /*33f0*/  SEL R14, R14, RZ, P0 ;  /* 0x000000ff0e0e7207 */ /* 0x010fc80000000000 */
[----:B------:R-:W-:Y:S02]  /*3400*/  @P1 FSEL R55, R11, RZ, P2 ;  /* 0x000000ff0b371208 */ /* 0x000fe40001000000 */
[----:B-----5:R-:W-:Y:S02]  /*3410*/  SEL R21, R21, RZ, P0 ;  /* 0x000000ff15157207 */ /* 0x020fe40000000000 */
[----:B------:R-:W-:Y:S01]  /*3420*/  ISETP.NE.AND P2, PT, R25, 0x2, PT ;  /* 0x000000021900780c */ /* 0x000fe20003f45270 */
[----:B------:R-:W-:Y:S02]  /*3430*/  IMAD.U32 R14, R14, 0x10000, RZ ;  /* 0x000100000e0e7824 */ /* 0x000fe400078e00ff */
[----:B------:R-:W-:Y:S01]  /*3440*/  IMAD.U32 R21, R21, 0x10000, RZ ;  /* 0x0001000015157824 */ /* 0x000fe200078e00ff */
[----:B------:R-:W-:-:S03]  /*3450*/  ISETP.GT.AND P0, PT, R25, 0x2, PT ;  /* 0x000000021900780c */ /* 0x000fc60003f04270 */
[----:B------:R-:W-:Y:S01]  /*3460*/  FADD R21, R14, R21 ;  /* 0x000000150e157221 */ /* 0x000fe20000000000 */
[----:B------:R-:W-:Y:S01]  /*3470*/  FADD R11, RZ, R50 ;  /* 0x00000032ff0b7221 */ /* 0x000fe20000000000 */
[----:B------:R-:W-:-:S04]  /*3480*/  FSEL R55, R52, R55, !P3 ;  /* 0x0000003734377208 */ /* 0x000fc80005800000 */
[----:B------:R-:W-:Y:S02]  /*3490*/  @P2 FSEL R44, R21, RZ, P0 ;  /* 0x000000ff152c2208 */ /* 0x000fe40000000000 */
[----:B------:R-:W-:Y:S02]  /*34a0*/  PLOP3.LUT P0, PT, PT, PT, UP0, 0x80, 0x0 ;  /* 0x000000000000781c */ /* 0x000fe40003f0f008 */
[----:B------:R-:W-:Y:S02]  /*34b0*/  FSEL R11, R11, R54, !P4 ;  /* 0x000000360b0b7208 */ /* 0x000fe40006000000 */
[----:B------:R-:W-:Y:S02]  /*34c0*/  PLOP3.LUT P2, PT, PT, PT, UP0, 0x80, 0x0 ;  /* 0x000000000000781c */ /* 0x000fe40003f4f008 */
[----:B------:R-:W-:Y:S02]  /*34d0*/  PLOP3.LUT P3, PT, PT, PT, UP0, 0x80, 0x0 ;  /* 0x000000000000781c */ /* 0x000fe40003f6f008 */
[----:B------:R-:W-:-:S02]  /*34e0*/  LEA R14, R7, UR5, 0x8 ;  /* 0x00000005070e7c11 */ /* 0x000fc4000f8e40ff */
[----:B------:R-:W-:Y:S02]  /*34f0*/  F2FP.BF16.F32.PACK_AB R11, R11, R58 ;  /* 0x0000003a0b0b723e */ /* 0x000fe400000010ff */
[----:B------:R-:W-:Y:S01]  /*3500*/  LEA R16, R0, UR5, 0x8 ;  /* 0x0000000500107c11 */ /* 0x000fe2000f8e40ff */
[----:B------:R-:W-:Y:S01]  /*3510*/  FADD R7, RZ, R46 ;  /* 0x0000002eff077221 */ /* 0x000fe20000000000 */
[----:B------:R-:W-:Y:S01]  /*3520*/  ISETP.GE.AND P1, PT, R25, 0x2, PT ;  /* 0x000000021900780c */ /* 0x000fe20003f26270 */
[-C--:B------:R-:W-:Y:S01]  /*3530*/  IMAD.WIDE R14, R14, R5.reuse, c[0x0][0x188] ;  /* 0x000062000e0e7625 */ /* 0x080fe200078e0205 */
[----:B------:R-:W-:Y:S02]  /*3540*/  PRMT R0, R11, 0x7632, R0 ;  /* 0x000076320b007816 */ /* 0x000fe40000000000 */
[----:B------:R-:W-:Y:S01]  /*3550*/  F2FP.BF16.F32.PACK_AB R55, R55, R56 ;  /* 0x000000383737723e */ /* 0x000fe200000010ff */
[----:B------:R-:W-:Y:S01]  /*3560*/  IMAD.WIDE R16, R16, R5, c[0x0][0x188] ;  /* 0x0000620010107625 */ /* 0x000fe200078e0205 */
[----:B------:R0:W-:Y:S01]  /*3570*/  @!P0 STG.E.U16 [R12.64], R11 ;  /* 0x0000000b0c008986 */ /* 0x0001e2000c101506 */
[----:B------:R-:W-:-:S02]  /*3580*/  FSEL R44, R7, R44, !P1 ;  /* 0x0000002c072c7208 */ /* 0x000fc40004800000 */
[----:B------:R-:W-:Y:S01]  /*3590*/  PLOP3.LUT P0, PT, PT, PT, UP0, 0x80, 0x0 ;  /* 0x000000000000781c */ /* 0x000fe20003f0f008 */
[----:B------:R1:W-:Y:S01]  /*35a0*/  @!P2 STG.E.U16 [R14.64], R0 ;  /* 0x000000000e00a986 */ /* 0x0003e2000c101506 */
[----:B------:R-:W-:Y:S02]  /*35b0*/  PLOP3.LUT P1, PT, PT, PT, UP0, 0x80, 0x0 ;  /* 0x000000000000781c */ /* 0x000fe40003f2f008 */
[----:B------:R-:W-:Y:S01]  /*35c0*/  PLOP3.LUT P2, PT, PT, PT, UP0, 0x80, 0x0 ;  /* 0x000000000000781c */ /* 0x000fe20003f4f008 */
[----:B------:R2:W-:Y:S01]  /*35d0*/  @!P3 STG.E.U16 [R16.64], R55 ;  /* 0x000000371000b986 */ /* 0x0005e2000c101506 */
[----:B------:R-:W-:Y:S02]  /*35e0*/  PLOP3.LUT P3, PT, PT, PT, UP0, 0x80, 0x0 ;  /* 0x000000000000781c */ /* 0x000fe40003f6f008 */
[----:B------:R-:W-:Y:S02]  /*35f0*/  PLOP3.LUT P4, PT, PT, PT, UP0, 0x40, 0x0 ;  /* 0x000000000000781c */ /* 0x000fe40003f8e808 */
[----:B0-----:R-:W-:-:S02]  /*3600*/  PRMT R12, R55, 0x7632, R12 ;  /* 0x00007632370c7816 */ /* 0x001fc4000000000c */
[----:B-1----:R-:W-:Y:S01]  /*3610*/  LEA R0, R6, UR5, 0x8 ;  /* 0x0000000506007c11 */ /* 0x002fe2000f8e40ff */
[----:B------:R-:W-:Y:S01]  /*3620*/  IMAD.WIDE R6, R4, R5, c[0x0][0x188] ;  /* 0x0000620004067625 */ /* 0x000fe200078e0205 */
[----:B------:R-:W-:Y:S02]  /*3630*/  PRMT R13, R41, 0x7632, R13 ;  /* 0x00007632290d7816 */ /* 0x000fe4000000000d */
[----:B------:R-:W-:Y:S01]  /*3640*/  F2FP.BF16.F32.PACK_AB R44, R44, R49 ;  /* 0x000000312c2c723e */ /* 0x000fe200000010ff */
[-C--:B------:R-:W-:Y:S01]  /*3650*/  IMAD.WIDE R10, R10, R5.reuse, c[0x0][0x188] ;  /* 0x000062000a0a7625 */ /* 0x080fe200078e0205 */
[----:B------:R2:W-:Y:S04]  /*3660*/  @!P0 STG.E.U16 [R2.64], R12 ;  /* 0x0000000c02008986 */ /* 0x0005e8000c101506 */
[----:B------:R2:W-:Y:S04]  /*3670*/  @!P1 STG.E.U16 [R6.64], R41 ;  /* 0x0000002906009986 */ /* 0x0005e8000c101506 */
[----:B------:R2:W-:Y:S01]  /*3680*/  @!P2 STG.E.U16 [R8.64], R13 ;  /* 0x0000000d0800a986 */ /* 0x0005e2000c101506 */
[----:B------:R-:W-:-:S03]  /*3690*/  IMAD.WIDE R4, R0, R5, c[0x0][0x188] ;  /* 0x0000620000047625 */ /* 0x000fc600078e0205 */
[----:B------:R2:W-:Y:S01]  /*36a0*/  @!P3 STG.E.U16 [R10.64], R44 ;  /* 0x0000002c0a00b986 */ /* 0x0005e2000c101506 */
[----:B------:R-:W-:Y:S05]  /*36b0*/  @!P4 EXIT ;  /* 0x000000000000c94d */ /* 0x000fea0003800000 */
[----:B--2---:R-:W-:-:S05]  /*36c0*/  PRMT R2, R44, 0x7632, R2 ;  /* 0x000076322c027816 */ /* 0x004fca0000000002 */
[----:B------:R-:W-:Y:S01]  /*36d0*/  STG.E.U16 [R4.64], R2 ;  /* 0x0000000204007986 */ /* 0x000fe2000c101506 */
[----:B------:R-:W-:Y:S05]  /*36e0*/  EXIT ;  /* 0x000000000000794d */ /* 0x000fea0003800000 */
.L_x_0:
[----:B------:R-:W-:-:S00]  /*36f0*/  BRA `(.L_x_0) ;  /* 0xfffffff000007947 */ /* 0x000fc0000383ffff */
[----:B------:R-:W-:-:S00]  /*3700*/  NOP ;  /* 0x0000000000007918 */ /* 0x000fc00000000000 */
[----:B------:R-:W-:-:S00]  /*3710*/  NOP ;  /* 0x0000000000007918 */ /* 0x000fc00000000000 */
[----:B------:R-:W-:-:S00]  /*3720*/  NOP ;  /* 0x0000000000007918 */ /* 0x000fc00000000000 */
[----:B------:R-:W-:-:S00]  /*3730*/  NOP ;  /* 0x0000000000007918 */ /* 0x000fc00000000000 */
[----:B------:R-:W-:-:S00]  /*3740*/  NOP ;  /* 0x0000000000007918 */ /* 0x000fc00000000000 */
[----:B------:R-:W-:-:S00]  /*3750*/  NOP ;  /* 0x0000000000007918 */ /* 0x000fc00000000000 */
[----:B------:R-:W-:-:S00]  /*3760*/  NOP ;  /* 0x0000000000007918 */ /* 0x000fc00000000000 */
[----:B------:R-:W-:-:S00]  /*3770*/  NOP ;  /* 0x0000000000007918 */ /* 0x000fc00000000000 */
.L_x_1:


//--------------------- .nv.shared.triton__0d1d2d3d4d5d6de7de --------------------------
	.section	.nv.shared.triton__0d1d2d3d4d5d6de7de,"aw",@nobits
	.align	16
